	.target	sm_90

	.elftype	@"ET_EXEC"


//--------------------- .note.nv.tkinfo           --------------------------
	.section	.note.nv.tkinfo,"",@"SHT_NOTE"
	.sectionflags	@"SHF_NOTE_NV_TKINFO"
	.tkinfo
        /*0018*/ 	.word	0x00000002
        /*0030*/ 	.string	""
        /*0030*/ 	.string	"ptxas"
        /*0030*/ 	.string	"Cuda compilation tools, release 13.0, V13.0.88"
        /*0030*/ 	.string	"Build cuda_13.0.r13.0/compiler.36424714_0"
        /*0030*/ 	.string	"-arch sm_90 -m 64 "



//--------------------- .note.nv.cuinfo           --------------------------
	.section	.note.nv.cuinfo,"",@"SHT_NOTE"
	.sectionflags	@"SHF_NOTE_NV_CUINFO"
        /*0018*/ 	.short	0x0002
        /*001a*/ 	.short	0x005a
        /*001c*/ 	.short	0x0082
	.zero		2


//--------------------- .nv.info                  --------------------------
	.section	.nv.info,"",@"SHT_CUDA_INFO"
	.align	4


	//----- nvinfo : EIATTR_REGCOUNT
	.align		4
        /*0000*/ 	.byte	0x04, 0x2f
        /*0002*/ 	.short	(.L_29 - .L_28)
	.align		4
.L_28:
        /*0004*/ 	.word	index@(_ZN2at6native19tril_indices_kernelIiEEvPT_lllll)
        /*0008*/ 	.word	0x0000001c


	//----- nvinfo : EIATTR_FRAME_SIZE
	.align		4
.L_29:
        /*000c*/ 	.byte	0x04, 0x11
        /*000e*/ 	.short	(.L_31 - .L_30)
	.align		4
.L_30:
        /*0010*/ 	.word	index@($__internal_7_$__cuda_sm20_dsqrt_rn_f64_mediumpath_v1)
        /*0014*/ 	.word	0x00000000


	//----- nvinfo : EIATTR_FRAME_SIZE
	.align		4
.L_31:
        /*0018*/ 	.byte	0x04, 0x11
        /*001a*/ 	.short	(.L_33 - .L_32)
	.align		4
.L_32:
        /*001c*/ 	.word	index@($__internal_6_$__cuda_sm20_div_s64)
        /*0020*/ 	.word	0x00000000


	//----- nvinfo : EIATTR_FRAME_SIZE
	.align		4
.L_33:
        /*0024*/ 	.byte	0x04, 0x11
        /*0026*/ 	.short	(.L_35 - .L_34)
	.align		4
.L_34:
        /*0028*/ 	.word	index@(_ZN2at6native19tril_indices_kernelIiEEvPT_lllll)
        /*002c*/ 	.word	0x00000000


	//----- nvinfo : EIATTR_REGCOUNT
	.align		4
.L_35:
        /*0030*/ 	.byte	0x04, 0x2f
        /*0032*/ 	.short	(.L_37 - .L_36)
	.align		4
.L_36:
        /*0034*/ 	.word	index@(_ZN2at6native19tril_indices_kernelIlEEvPT_lllll)
        /*0038*/ 	.word	0x0000001c


	//----- nvinfo : EIATTR_FRAME_SIZE
	.align		4
.L_37:
        /*003c*/ 	.byte	0x04, 0x11
        /*003e*/ 	.short	(.L_39 - .L_38)
	.align		4
.L_38:
        /*0040*/ 	.word	index@($__internal_5_$__cuda_sm20_dsqrt_rn_f64_mediumpath_v1)
        /*0044*/ 	.word	0x00000000


	//----- nvinfo : EIATTR_FRAME_SIZE
	.align		4
.L_39:
        /*0048*/ 	.byte	0x04, 0x11
        /*004a*/ 	.short	(.L_41 - .L_40)
	.align		4
.L_40:
        /*004c*/ 	.word	index@($__internal_4_$__cuda_sm20_div_s64)
        /*0050*/ 	.word	0x00000000


	//----- nvinfo : EIATTR_FRAME_SIZE
	.align		4
.L_41:
        /*0054*/ 	.byte	0x04, 0x11
        /*0056*/ 	.short	(.L_43 - .L_42)
	.align		4
.L_42:
        /*0058*/ 	.word	index@(_ZN2at6native19tril_indices_kernelIlEEvPT_lllll)
        /*005c*/ 	.word	0x00000000


	//----- nvinfo : EIATTR_REGCOUNT
	.align		4
.L_43:
        /*0060*/ 	.byte	0x04, 0x2f
        /*0062*/ 	.short	(.L_45 - .L_44)
	.align		4
.L_44:
        /*0064*/ 	.word	index@(_ZN2at6native19triu_indices_kernelIiEEvPT_lllll)
        /*0068*/ 	.word	0x00000020


	//----- nvinfo : EIATTR_FRAME_SIZE
	.align		4
.L_45:
        /*006c*/ 	.byte	0x04, 0x11
        /*006e*/ 	.short	(.L_47 - .L_46)
	.align		4
.L_46:
        /*0070*/ 	.word	index@($__internal_3_$__cuda_sm20_dsqrt_rn_f64_mediumpath_v1)
        /*0074*/ 	.word	0x00000000


	//----- nvinfo : EIATTR_FRAME_SIZE
	.align		4
.L_47:
        /*0078*/ 	.byte	0x04, 0x11
        /*007a*/ 	.short	(.L_49 - .L_48)
	.align		4
.L_48:
        /*007c*/ 	.word	index@($__internal_2_$__cuda_sm20_div_s64)
        /*0080*/ 	.word	0x00000000


	//----- nvinfo : EIATTR_FRAME_SIZE
	.align		4
.L_49:
        /*0084*/ 	.byte	0x04, 0x11
        /*0086*/ 	.short	(.L_51 - .L_50)
	.align		4
.L_50:
        /*0088*/ 	.word	index@(_ZN2at6native19triu_indices_kernelIiEEvPT_lllll)
        /*008c*/ 	.word	0x00000000


	//----- nvinfo : EIATTR_REGCOUNT
	.align		4
.L_51:
        /*0090*/ 	.byte	0x04, 0x2f
        /*0092*/ 	.short	(.L_53 - .L_52)
	.align		4
.L_52:
        /*0094*/ 	.word	index@(_ZN2at6native19triu_indices_kernelIlEEvPT_lllll)
        /*0098*/ 	.word	0x00000020


	//----- nvinfo : EIATTR_FRAME_SIZE
	.align		4
.L_53:
        /*009c*/ 	.byte	0x04, 0x11
        /*009e*/ 	.short	(.L_55 - .L_54)
	.align		4
.L_54:
        /*00a0*/ 	.word	index@($__internal_1_$__cuda_sm20_dsqrt_rn_f64_mediumpath_v1)
        /*00a4*/ 	.word	0x00000000


	//----- nvinfo : EIATTR_FRAME_SIZE
	.align		4
.L_55:
        /*00a8*/ 	.byte	0x04, 0x11
        /*00aa*/ 	.short	(.L_57 - .L_56)
	.align		4
.L_56:
        /*00ac*/ 	.word	index@($__internal_0_$__cuda_sm20_div_s64)
        /*00b0*/ 	.word	0x00000000


	//----- nvinfo : EIATTR_FRAME_SIZE
	.align		4
.L_57:
        /*00b4*/ 	.byte	0x04, 0x11
        /*00b6*/ 	.short	(.L_59 - .L_58)
	.align		4
.L_58:
        /*00b8*/ 	.word	index@(_ZN2at6native19triu_indices_kernelIlEEvPT_lllll)
        /*00bc*/ 	.word	0x00000000


	//----- nvinfo : EIATTR_MIN_STACK_SIZE
	.align		4
.L_59:
        /*00c0*/ 	.byte	0x04, 0x12
        /*00c2*/ 	.short	(.L_61 - .L_60)
	.align		4
.L_60:
        /*00c4*/ 	.word	index@(_ZN2at6native19triu_indices_kernelIlEEvPT_lllll)
        /*00c8*/ 	.word	0x00000000


	//----- nvinfo : EIATTR_MIN_STACK_SIZE
	.align		4
.L_61:
        /*00cc*/ 	.byte	0x04, 0x12
        /*00ce*/ 	.short	(.L_63 - .L_62)
	.align		4
.L_62:
        /*00d0*/ 	.word	index@(_ZN2at6native19triu_indices_kernelIiEEvPT_lllll)
        /*00d4*/ 	.word	0x00000000


	//----- nvinfo : EIATTR_MIN_STACK_SIZE
	.align		4
.L_63:
        /*00d8*/ 	.byte	0x04, 0x12
        /*00da*/ 	.short	(.L_65 - .L_64)
	.align		4
.L_64:
        /*00dc*/ 	.word	index@(_ZN2at6native19tril_indices_kernelIlEEvPT_lllll)
        /*00e0*/ 	.word	0x00000000


	//----- nvinfo : EIATTR_MIN_STACK_SIZE
	.align		4
.L_65:
        /*00e4*/ 	.byte	0x04, 0x12
        /*00e6*/ 	.short	(.L_67 - .L_66)
	.align		4
.L_66:
        /*00e8*/ 	.word	index@(_ZN2at6native19tril_indices_kernelIiEEvPT_lllll)
        /*00ec*/ 	.word	0x00000000
.L_67:


//--------------------- .nv.compat                --------------------------
	.section	.nv.compat,"",@"SHT_CUDA_COMPAT_INFO"
	.align	4
        /*0000*/ 	.byte	0x02, 0x09, 0x00, 0x00, 0x02, 0x02, 0x01, 0x00, 0x02, 0x05, 0x05, 0x00, 0x03, 0x07, 0x01, 0x01
        /*0010*/ 	.byte	0x02, 0x03, 0x00, 0x00, 0x02, 0x06, 0x01, 0x00, 0x04, 0x0b, 0x08, 0x00, 0x00, 0x00, 0x00, 0x00
        /*0020*/ 	.byte	0x00, 0x00, 0x00, 0x00


//--------------------- .nv.info._ZN2at6native19triu_indices_kernelIlEEvPT_lllll --------------------------
	.section	.nv.info._ZN2at6native19triu_indices_kernelIlEEvPT_lllll,"",@"SHT_CUDA_INFO"
	.sectionflags	@""
	.align	4


	//----- nvinfo : EIATTR_CUDA_API_VERSION
	.align		4
        /*0000*/ 	.byte	0x04, 0x37
        /*0002*/ 	.short	(.L_69 - .L_68)
.L_68:
        /*0004*/ 	.word	0x00000082


	//----- nvinfo : EIATTR_KPARAM_INFO
	.align		4
.L_69:
        /*0008*/ 	.byte	0x04, 0x17
        /*000a*/ 	.short	(.L_71 - .L_70)
.L_70:
        /*000c*/ 	.word	0x00000000
        /*0010*/ 	.short	0x0005
        /*0012*/ 	.short	0x0028
        /*0014*/ 	.byte	0x00, 0xf0, 0x21, 0x00


	//----- nvinfo : EIATTR_KPARAM_INFO
	.align		4
.L_71:
        /*0018*/ 	.byte	0x04, 0x17
        /*001a*/ 	.short	(.L_73 - .L_72)
.L_72:
        /*001c*/ 	.word	0x00000000
        /*0020*/ 	.short	0x0004
        /*0022*/ 	.short	0x0020
        /*0024*/ 	.byte	0x00, 0xf0, 0x21, 0x00


	//----- nvinfo : EIATTR_KPARAM_INFO
	.align		4
.L_73:
        /*0028*/ 	.byte	0x04, 0x17
        /*002a*/ 	.short	(.L_75 - .L_74)
.L_74:
        /*002c*/ 	.word	0x00000000
        /*0030*/ 	.short	0x0003
        /*0032*/ 	.short	0x0018
        /*0034*/ 	.byte	0x00, 0xf0, 0x21, 0x00


	//----- nvinfo : EIATTR_KPARAM_INFO
	.align		4
.L_75:
        /*0038*/ 	.byte	0x04, 0x17
        /*003a*/ 	.short	(.L_77 - .L_76)
.L_76:
        /*003c*/ 	.word	0x00000000
        /*0040*/ 	.short	0x0002
        /*0042*/ 	.short	0x0010
        /*0044*/ 	.byte	0x00, 0xf0, 0x21, 0x00


	//----- nvinfo : EIATTR_KPARAM_INFO
	.align		4
.L_77:
        /*0048*/ 	.byte	0x04, 0x17
        /*004a*/ 	.short	(.L_79 - .L_78)
.L_78:
        /*004c*/ 	.word	0x00000000
        /*0050*/ 	.short	0x0001
        /*0052*/ 	.short	0x0008
        /*0054*/ 	.byte	0x00, 0xf0, 0x21, 0x00


	//----- nvinfo : EIATTR_KPARAM_INFO
	.align		4
.L_79:
        /*0058*/ 	.byte	0x04, 0x17
        /*005a*/ 	.short	(.L_81 - .L_80)
.L_80:
        /*005c*/ 	.word	0x00000000
        /*0060*/ 	.short	0x0000
        /*0062*/ 	.short	0x0000
        /*0064*/ 	.byte	0x00, 0xf0, 0x21, 0x00


	//----- nvinfo : EIATTR_SPARSE_MMA_MASK
	.align		4
.L_81:
        /*0068*/ 	.byte	0x03, 0x50
        /*006a*/ 	.short	0x0000


	//----- nvinfo : EIATTR_MAXREG_COUNT
	.align		4
        /*006c*/ 	.byte	0x03, 0x1b
        /*006e*/ 	.short	0x00ff


	//----- nvinfo : EIATTR_MERCURY_ISA_VERSION
	.align		4
        /*0070*/ 	.byte	0x03, 0x5f
        /*0072*/ 	.short	0x0101


	//----- nvinfo : EIATTR_EXIT_INSTR_OFFSETS
	.align		4
        /*0074*/ 	.byte	0x04, 0x1c
        /*0076*/ 	.short	(.L_83 - .L_82)


	//   ....[0]....
.L_82:
        /*0078*/ 	.word	0x00000090


	//   ....[1]....
        /*007c*/ 	.word	0x00000ff0


	//----- nvinfo : EIATTR_CRS_STACK_SIZE
	.align		4
.L_83:
        /*0080*/ 	.byte	0x04, 0x1e
        /*0082*/ 	.short	(.L_85 - .L_84)
.L_84:
        /*0084*/ 	.word	0x00000000


	//----- nvinfo : EIATTR_CBANK_PARAM_SIZE
	.align		4
.L_85:
        /*0088*/ 	.byte	0x03, 0x19
        /*008a*/ 	.short	0x0030


	//----- nvinfo : EIATTR_PARAM_CBANK
	.align		4
        /*008c*/ 	.byte	0x04, 0x0a
        /*008e*/ 	.short	(.L_87 - .L_86)
	.align		4
.L_86:
        /*0090*/ 	.word	index@(.nv.constant0._ZN2at6native19triu_indices_kernelIlEEvPT_lllll)
        /*0094*/ 	.short	0x0210
        /*0096*/ 	.short	0x0030


	//----- nvinfo : EIATTR_SW_WAR
	.align		4
.L_87:
        /*0098*/ 	.byte	0x04, 0x36
        /*009a*/ 	.short	(.L_89 - .L_88)
.L_88:
        /*009c*/ 	.word	0x00000008
.L_89:


//--------------------- .nv.info._ZN2at6native19triu_indices_kernelIiEEvPT_lllll --------------------------
	.section	.nv.info._ZN2at6native19triu_indices_kernelIiEEvPT_lllll,"",@"SHT_CUDA_INFO"
	.sectionflags	@""
	.align	4


	//----- nvinfo : EIATTR_CUDA_API_VERSION
	.align		4
        /*0000*/ 	.byte	0x04, 0x37
        /*0002*/ 	.short	(.L_91 - .L_90)
.L_90:
        /*0004*/ 	.word	0x00000082


	//----- nvinfo : EIATTR_KPARAM_INFO
	.align		4
.L_91:
        /*0008*/ 	.byte	0x04, 0x17
        /*000a*/ 	.short	(.L_93 - .L_92)
.L_92:
        /*000c*/ 	.word	0x00000000
        /*0010*/ 	.short	0x0005
        /*0012*/ 	.short	0x0028
        /*0014*/ 	.byte	0x00, 0xf0, 0x21, 0x00


	//----- nvinfo : EIATTR_KPARAM_INFO
	.align		4
.L_93:
        /*0018*/ 	.byte	0x04, 0x17
        /*001a*/ 	.short	(.L_95 - .L_94)
.L_94:
        /*001c*/ 	.word	0x00000000
        /*0020*/ 	.short	0x0004
        /*0022*/ 	.short	0x0020
        /*0024*/ 	.byte	0x00, 0xf0, 0x21, 0x00


	//----- nvinfo : EIATTR_KPARAM_INFO
	.align		4
.L_95:
        /*0028*/ 	.byte	0x04, 0x17
        /*002a*/ 	.short	(.L_97 - .L_96)
.L_96:
        /*002c*/ 	.word	0x00000000
        /*0030*/ 	.short	0x0003
        /*0032*/ 	.short	0x0018
        /*0034*/ 	.byte	0x00, 0xf0, 0x21, 0x00


	//----- nvinfo : EIATTR_KPARAM_INFO
	.align		4
.L_97:
        /*0038*/ 	.byte	0x04, 0x17
        /*003a*/ 	.short	(.L_99 - .L_98)
.L_98:
        /*003c*/ 	.word	0x00000000
        /*0040*/ 	.short	0x0002
        /*0042*/ 	.short	0x0010
        /*0044*/ 	.byte	0x00, 0xf0, 0x21, 0x00


	//----- nvinfo : EIATTR_KPARAM_INFO
	.align		4
.L_99:
        /*0048*/ 	.byte	0x04, 0x17
        /*004a*/ 	.short	(.L_101 - .L_100)
.L_100:
        /*004c*/ 	.word	0x00000000
        /*0050*/ 	.short	0x0001
        /*0052*/ 	.short	0x0008
        /*0054*/ 	.byte	0x00, 0xf0, 0x21, 0x00


	//----- nvinfo : EIATTR_KPARAM_INFO
	.align		4
.L_101:
        /*0058*/ 	.byte	0x04, 0x17
        /*005a*/ 	.short	(.L_103 - .L_102)
.L_102:
        /*005c*/ 	.word	0x00000000
        /*0060*/ 	.short	0x0000
        /*0062*/ 	.short	0x0000
        /*0064*/ 	.byte	0x00, 0xf0, 0x21, 0x00


	//----- nvinfo : EIATTR_SPARSE_MMA_MASK
	.align		4
.L_103:
        /*0068*/ 	.byte	0x03, 0x50
        /*006a*/ 	.short	0x0000


	//----- nvinfo : EIATTR_MAXREG_COUNT
	.align		4
        /*006c*/ 	.byte	0x03, 0x1b
        /*006e*/ 	.short	0x00ff


	//----- nvinfo : EIATTR_MERCURY_ISA_VERSION
	.align		4
        /*0070*/ 	.byte	0x03, 0x5f
        /*0072*/ 	.short	0x0101


	//----- nvinfo : EIATTR_EXIT_INSTR_OFFSETS
	.align		4
        /*0074*/ 	.byte	0x04, 0x1c
        /*0076*/ 	.short	(.L_105 - .L_104)


	//   ....[0]....
.L_104:
        /*0078*/ 	.word	0x00000090


	//   ....[1]....
        /*007c*/ 	.word	0x00000f10


	//----- nvinfo : EIATTR_CRS_STACK_SIZE
	.align		4
.L_105:
        /*0080*/ 	.byte	0x04, 0x1e
        /*0082*/ 	.short	(.L_107 - .L_106)
.L_106:
        /*0084*/ 	.word	0x00000000


	//----- nvinfo : EIATTR_CBANK_PARAM_SIZE
	.align		4
.L_107:
        /*0088*/ 	.byte	0x03, 0x19
        /*008a*/ 	.short	0x0030


	//----- nvinfo : EIATTR_PARAM_CBANK
	.align		4
        /*008c*/ 	.byte	0x04, 0x0a
        /*008e*/ 	.short	(.L_109 - .L_108)
	.align		4
.L_108:
        /*0090*/ 	.word	index@(.nv.constant0._ZN2at6native19triu_indices_kernelIiEEvPT_lllll)
        /*0094*/ 	.short	0x0210
        /*0096*/ 	.short	0x0030


	//----- nvinfo : EIATTR_SW_WAR
	.align		4
.L_109:
        /*0098*/ 	.byte	0x04, 0x36
        /*009a*/ 	.short	(.L_111 - .L_110)
.L_110:
        /*009c*/ 	.word	0x00000008
.L_111:


//--------------------- .nv.info._ZN2at6native19tril_indices_kernelIlEEvPT_lllll --------------------------
	.section	.nv.info._ZN2at6native19tril_indices_kernelIlEEvPT_lllll,"",@"SHT_CUDA_INFO"
	.sectionflags	@""
	.align	4


	//----- nvinfo : EIATTR_CUDA_API_VERSION
	.align		4
        /*0000*/ 	.byte	0x04, 0x37
        /*0002*/ 	.short	(.L_113 - .L_112)
.L_112:
        /*0004*/ 	.word	0x00000082


	//----- nvinfo : EIATTR_KPARAM_INFO
	.align		4
.L_113:
        /*0008*/ 	.byte	0x04, 0x17
        /*000a*/ 	.short	(.L_115 - .L_114)
.L_114:
        /*000c*/ 	.word	0x00000000
        /*0010*/ 	.short	0x0005
        /*0012*/ 	.short	0x0028
        /*0014*/ 	.byte	0x00, 0xf0, 0x21, 0x00


	//----- nvinfo : EIATTR_KPARAM_INFO
	.align		4
.L_115:
        /*0018*/ 	.byte	0x04, 0x17
        /*001a*/ 	.short	(.L_117 - .L_116)
.L_116:
        /*001c*/ 	.word	0x00000000
        /*0020*/ 	.short	0x0004
        /*0022*/ 	.short	0x0020
        /*0024*/ 	.byte	0x00, 0xf0, 0x21, 0x00


	//----- nvinfo : EIATTR_KPARAM_INFO
	.align		4
.L_117:
        /*0028*/ 	.byte	0x04, 0x17
        /*002a*/ 	.short	(.L_119 - .L_118)
.L_118:
        /*002c*/ 	.word	0x00000000
        /*0030*/ 	.short	0x0003
        /*0032*/ 	.short	0x0018
        /*0034*/ 	.byte	0x00, 0xf0, 0x21, 0x00


	//----- nvinfo : EIATTR_KPARAM_INFO
	.align		4
.L_119:
        /*0038*/ 	.byte	0x04, 0x17
        /*003a*/ 	.short	(.L_121 - .L_120)
.L_120:
        /*003c*/ 	.word	0x00000000
        /*0040*/ 	.short	0x0002
        /*0042*/ 	.short	0x0010
        /*0044*/ 	.byte	0x00, 0xf0, 0x21, 0x00


	//----- nvinfo : EIATTR_KPARAM_INFO
	.align		4
.L_121:
        /*0048*/ 	.byte	0x04, 0x17
        /*004a*/ 	.short	(.L_123 - .L_122)
.L_122:
        /*004c*/ 	.word	0x00000000
        /*0050*/ 	.short	0x0001
        /*0052*/ 	.short	0x0008
        /*0054*/ 	.byte	0x00, 0xf0, 0x21, 0x00


	//----- nvinfo : EIATTR_KPARAM_INFO
	.align		4
.L_123:
        /*0058*/ 	.byte	0x04, 0x17
        /*005a*/ 	.short	(.L_125 - .L_124)
.L_124:
        /*005c*/ 	.word	0x00000000
        /*0060*/ 	.short	0x0000
        /*0062*/ 	.short	0x0000
        /*0064*/ 	.byte	0x00, 0xf0, 0x21, 0x00


	//----- nvinfo : EIATTR_SPARSE_MMA_MASK
	.align		4
.L_125:
        /*0068*/ 	.byte	0x03, 0x50
        /*006a*/ 	.short	0x0000


	//----- nvinfo : EIATTR_MAXREG_COUNT
	.align		4
        /*006c*/ 	.byte	0x03, 0x1b
        /*006e*/ 	.short	0x00ff


	//----- nvinfo : EIATTR_MERCURY_ISA_VERSION
	.align		4
        /*0070*/ 	.byte	0x03, 0x5f
        /*0072*/ 	.short	0x0101


	//----- nvinfo : EIATTR_EXIT_INSTR_OFFSETS
	.align		4
        /*0074*/ 	.byte	0x04, 0x1c
        /*0076*/ 	.short	(.L_127 - .L_126)


	//   ....[0]....
.L_126:
        /*0078*/ 	.word	0x00000090


	//   ....[1]....
        /*007c*/ 	.word	0x00000df0


	//----- nvinfo : EIATTR_CRS_STACK_SIZE
	.align		4
.L_127:
        /*0080*/ 	.byte	0x04, 0x1e
        /*0082*/ 	.short	(.L_129 - .L_128)
.L_128:
        /*0084*/ 	.word	0x00000000


	//----- nvinfo : EIATTR_CBANK_PARAM_SIZE
	.align		4
.L_129:
        /*0088*/ 	.byte	0x03, 0x19
        /*008a*/ 	.short	0x0030


	//----- nvinfo : EIATTR_PARAM_CBANK
	.align		4
        /*008c*/ 	.byte	0x04, 0x0a
        /*008e*/ 	.short	(.L_131 - .L_130)
	.align		4
.L_130:
        /*0090*/ 	.word	index@(.nv.constant0._ZN2at6native19tril_indices_kernelIlEEvPT_lllll)
        /*0094*/ 	.short	0x0210
        /*0096*/ 	.short	0x0030


	//----- nvinfo : EIATTR_SW_WAR
	.align		4
.L_131:
        /*0098*/ 	.byte	0x04, 0x36
        /*009a*/ 	.short	(.L_133 - .L_132)
.L_132:
        /*009c*/ 	.word	0x00000008
.L_133:


//--------------------- .nv.info._ZN2at6native19tril_indices_kernelIiEEvPT_lllll --------------------------
	.section	.nv.info._ZN2at6native19tril_indices_kernelIiEEvPT_lllll,"",@"SHT_CUDA_INFO"
	.sectionflags	@""
	.align	4


	//----- nvinfo : EIATTR_CUDA_API_VERSION
	.align		4
        /*0000*/ 	.byte	0x04, 0x37
        /*0002*/ 	.short	(.L_135 - .L_134)
.L_134:
        /*0004*/ 	.word	0x00000082


	//----- nvinfo : EIATTR_KPARAM_INFO
	.align		4
.L_135:
        /*0008*/ 	.byte	0x04, 0x17
        /*000a*/ 	.short	(.L_137 - .L_136)
.L_136:
        /*000c*/ 	.word	0x00000000
        /*0010*/ 	.short	0x0005
        /*0012*/ 	.short	0x0028
        /*0014*/ 	.byte	0x00, 0xf0, 0x21, 0x00


	//----- nvinfo : EIATTR_KPARAM_INFO
	.align		4
.L_137:
        /*0018*/ 	.byte	0x04, 0x17
        /*001a*/ 	.short	(.L_139 - .L_138)
.L_138:
        /*001c*/ 	.word	0x00000000
        /*0020*/ 	.short	0x0004
        /*0022*/ 	.short	0x0020
        /*0024*/ 	.byte	0x00, 0xf0, 0x21, 0x00


	//----- nvinfo : EIATTR_KPARAM_INFO
	.align		4
.L_139:
        /*0028*/ 	.byte	0x04, 0x17
        /*002a*/ 	.short	(.L_141 - .L_140)
.L_140:
        /*002c*/ 	.word	0x00000000
        /*0030*/ 	.short	0x0003
        /*0032*/ 	.short	0x0018
        /*0034*/ 	.byte	0x00, 0xf0, 0x21, 0x00


	//----- nvinfo : EIATTR_KPARAM_INFO
	.align		4
.L_141:
        /*0038*/ 	.byte	0x04, 0x17
        /*003a*/ 	.short	(.L_143 - .L_142)
.L_142:
        /*003c*/ 	.word	0x00000000
        /*0040*/ 	.short	0x0002
        /*0042*/ 	.short	0x0010
        /*0044*/ 	.byte	0x00, 0xf0, 0x21, 0x00


	//----- nvinfo : EIATTR_KPARAM_INFO
	.align		4
.L_143:
        /*0048*/ 	.byte	0x04, 0x17
        /*004a*/ 	.short	(.L_145 - .L_144)
.L_144:
        /*004c*/ 	.word	0x00000000
        /*0050*/ 	.short	0x0001
        /*0052*/ 	.short	0x0008
        /*0054*/ 	.byte	0x00, 0xf0, 0x21, 0x00


	//----- nvinfo : EIATTR_KPARAM_INFO
	.align		4
.L_145:
        /*0058*/ 	.byte	0x04, 0x17
        /*005a*/ 	.short	(.L_147 - .L_146)
.L_146:
        /*005c*/ 	.word	0x00000000
        /*0060*/ 	.short	0x0000
        /*0062*/ 	.short	0x0000
        /*0064*/ 	.byte	0x00, 0xf0, 0x21, 0x00


	//----- nvinfo : EIATTR_SPARSE_MMA_MASK
	.align		4
.L_147:
        /*0068*/ 	.byte	0x03, 0x50
        /*006a*/ 	.short	0x0000


	//----- nvinfo : EIATTR_MAXREG_COUNT
	.align		4
        /*006c*/ 	.byte	0x03, 0x1b
        /*006e*/ 	.short	0x00ff


	//----- nvinfo : EIATTR_MERCURY_ISA_VERSION
	.align		4
        /*0070*/ 	.byte	0x03, 0x5f
        /*0072*/ 	.short	0x0101


	//----- nvinfo : EIATTR_EXIT_INSTR_OFFSETS
	.align		4
        /*0074*/ 	.byte	0x04, 0x1c
        /*0076*/ 	.short	(.L_149 - .L_148)


	//   ....[0]....
.L_148:
        /*0078*/ 	.word	0x00000090


	//   ....[1]....
        /*007c*/ 	.word	0x00000cc0


	//----- nvinfo : EIATTR_CRS_STACK_SIZE
	.align		4
.L_149:
        /*0080*/ 	.byte	0x04, 0x1e
        /*0082*/ 	.short	(.L_151 - .L_150)
.L_150:
        /*0084*/ 	.word	0x00000000


	//----- nvinfo : EIATTR_CBANK_PARAM_SIZE
	.align		4
.L_151:
        /*0088*/ 	.byte	0x03, 0x19
        /*008a*/ 	.short	0x0030


	//----- nvinfo : EIATTR_PARAM_CBANK
	.align		4
        /*008c*/ 	.byte	0x04, 0x0a
        /*008e*/ 	.short	(.L_153 - .L_152)
	.align		4
.L_152:
        /*0090*/ 	.word	index@(.nv.constant0._ZN2at6native19tril_indices_kernelIiEEvPT_lllll)
        /*0094*/ 	.short	0x0210
        /*0096*/ 	.short	0x0030


	//----- nvinfo : EIATTR_SW_WAR
	.align		4
.L_153:
        /*0098*/ 	.byte	0x04, 0x36
        /*009a*/ 	.short	(.L_155 - .L_154)
.L_154:
        /*009c*/ 	.word	0x00000008
.L_155:


//--------------------- .nv.callgraph             --------------------------
	.section	.nv.callgraph,"",@"SHT_CUDA_CALLGRAPH"
	.align	4
	.sectionentsize	8
	.align		4
        /*0000*/ 	.word	0x00000000
	.align		4
        /*0004*/ 	.word	0xffffffff
	.align		4
        /*0008*/ 	.word	0x00000000
	.align		4
        /*000c*/ 	.word	0xfffffffe
	.align		4
        /*0010*/ 	.word	0x00000000
	.align		4
        /*0014*/ 	.word	0xfffffffd
	.align		4
        /*0018*/ 	.word	0x00000000
	.align		4
        /*001c*/ 	.word	0xfffffffc


//--------------------- .nv.constant4             --------------------------
	.section	.nv.constant4,"a",@progbits
	.align	8
	.align		8
.nv.constant4:
        /*0000*/ 	.dword	_ZN49_INTERNAL_e9f66fa5_18_TensorFactories_cu_047293c94cuda3std3__45__cpo5beginE
	.align		8
        /*0008*/ 	.dword	_ZN49_INTERNAL_e9f66fa5_18_TensorFactories_cu_047293c94cuda3std3__45__cpo3endE
	.align		8
        /*0010*/ 	.dword	_ZN49_INTERNAL_e9f66fa5_18_TensorFactories_cu_047293c94cuda3std3__45__cpo6cbeginE
	.align		8
        /*0018*/ 	.dword	_ZN49_INTERNAL_e9f66fa5_18_TensorFactories_cu_047293c94cuda3std3__45__cpo4cendE
	.align		8
        /*0020*/ 	.dword	_ZN49_INTERNAL_e9f66fa5_18_TensorFactories_cu_047293c94cuda3std3__45__cpo6rbeginE
	.align		8
        /*0028*/ 	.dword	_ZN49_INTERNAL_e9f66fa5_18_TensorFactories_cu_047293c94cuda3std3__45__cpo4rendE
	.align		8
        /*0030*/ 	.dword	_ZN49_INTERNAL_e9f66fa5_18_TensorFactories_cu_047293c94cuda3std3__45__cpo7crbeginE
	.align		8
        /*0038*/ 	.dword	_ZN49_INTERNAL_e9f66fa5_18_TensorFactories_cu_047293c94cuda3std3__45__cpo5crendE
	.align		8
        /*0040*/ 	.dword	_ZN49_INTERNAL_e9f66fa5_18_TensorFactories_cu_047293c94cuda3std3__451_GLOBAL__N__e9f66fa5_18_TensorFactories_cu_047293c96ignoreE
	.align		8
        /*0048*/ 	.dword	_ZN49_INTERNAL_e9f66fa5_18_TensorFactories_cu_047293c94cuda3std3__419piecewise_constructE
	.align		8
        /*0050*/ 	.dword	_ZN49_INTERNAL_e9f66fa5_18_TensorFactories_cu_047293c94cuda3std3__48in_placeE
	.align		8
        /*0058*/ 	.dword	_ZN49_INTERNAL_e9f66fa5_18_TensorFactories_cu_047293c94cuda3std3__420unreachable_sentinelE
	.align		8
        /*0060*/ 	.dword	_ZN49_INTERNAL_e9f66fa5_18_TensorFactories_cu_047293c94cuda3std6ranges3__45__cpo4swapE
	.align		8
        /*0068*/ 	.dword	_ZN49_INTERNAL_e9f66fa5_18_TensorFactories_cu_047293c94cuda3std6ranges3__45__cpo9iter_moveE
	.align		8
        /*0070*/ 	.dword	_ZN49_INTERNAL_e9f66fa5_18_TensorFactories_cu_047293c94cuda3std6ranges3__45__cpo5beginE
	.align		8
        /*0078*/ 	.dword	_ZN49_INTERNAL_e9f66fa5_18_TensorFactories_cu_047293c94cuda3std6ranges3__45__cpo3endE
	.align		8
        /*0080*/ 	.dword	_ZN49_INTERNAL_e9f66fa5_18_TensorFactories_cu_047293c94cuda3std6ranges3__45__cpo6cbeginE
	.align		8
        /*0088*/ 	.dword	_ZN49_INTERNAL_e9f66fa5_18_TensorFactories_cu_047293c94cuda3std6ranges3__45__cpo4cendE
	.align		8
        /*0090*/ 	.dword	_ZN49_INTERNAL_e9f66fa5_18_TensorFactories_cu_047293c94cuda3std6ranges3__45__cpo7advanceE
	.align		8
        /*0098*/ 	.dword	_ZN49_INTERNAL_e9f66fa5_18_TensorFactories_cu_047293c94cuda3std6ranges3__45__cpo9iter_swapE
	.align		8
        /*00a0*/ 	.dword	_ZN49_INTERNAL_e9f66fa5_18_TensorFactories_cu_047293c94cuda3std6ranges3__45__cpo4nextE
	.align		8
        /*00a8*/ 	.dword	_ZN49_INTERNAL_e9f66fa5_18_TensorFactories_cu_047293c94cuda3std6ranges3__45__cpo4prevE
	.align		8
        /*00b0*/ 	.dword	_ZN49_INTERNAL_e9f66fa5_18_TensorFactories_cu_047293c94cuda3std6ranges3__45__cpo4dataE
	.align		8
        /*00b8*/ 	.dword	_ZN49_INTERNAL_e9f66fa5_18_TensorFactories_cu_047293c94cuda3std6ranges3__45__cpo5cdataE
	.align		8
        /*00c0*/ 	.dword	_ZN49_INTERNAL_e9f66fa5_18_TensorFactories_cu_047293c94cuda3std6ranges3__45__cpo4sizeE
	.align		8
        /*00c8*/ 	.dword	_ZN49_INTERNAL_e9f66fa5_18_TensorFactories_cu_047293c94cuda3std6ranges3__45__cpo5ssizeE
	.align		8
        /*00d0*/ 	.dword	_ZN49_INTERNAL_e9f66fa5_18_TensorFactories_cu_047293c94cuda3std6ranges3__45__cpo8distanceE
	.align		8
        /*00d8*/ 	.dword	_ZN49_INTERNAL_e9f66fa5_18_TensorFactories_cu_047293c96thrust23THRUST_300001_SM_900_NS6system6detail10sequential3seqE


//--------------------- .text._ZN2at6native19triu_indices_kernelIlEEvPT_lllll --------------------------
	.section	.text._ZN2at6native19triu_indices_kernelIlEEvPT_lllll,"ax",@progbits
	.align	128
        .global         _ZN2at6native19triu_indices_kernelIlEEvPT_lllll
        .type           _ZN2at6native19triu_indices_kernelIlEEvPT_lllll,@function
        .size           _ZN2at6native19triu_indices_kernelIlEEvPT_lllll,(.L_x_71 - _ZN2at6native19triu_indices_kernelIlEEvPT_lllll)
        .other          _ZN2at6native19triu_indices_kernelIlEEvPT_lllll,@"STO_CUDA_ENTRY STV_DEFAULT"
_ZN2at6native19triu_indices_kernelIlEEvPT_lllll:
.text._ZN2at6native19triu_indices_kernelIlEEvPT_lllll:
[----:B------:R-:W-:Y:S01]  /*0000*/  LDC R1, c[0x0][0x28] ;  /* 0x00000a00ff017b82 */ /* 0x000fe20000000800 */
[----:B------:R-:W0:Y:S07]  /*0010*/  S2R R8, SR_TID.X ;  /* 0x0000000000087919 */ /* 0x000e2e0000002100 */
[----:B------:R-:W0:Y:S01]  /*0020*/  S2UR UR4, SR_CTAID.X ;  /* 0x00000000000479c3 */ /* 0x000e220000002500 */
[----:B------:R-:W-:-:S07]  /*0030*/  IMAD.MOV.U32 R9, RZ, RZ, RZ ;  /* 0x000000ffff097224 */ /* 0x000fce00078e00ff */
[----:B------:R-:W0:Y:S02]  /*0040*/  LDC R3, c[0x0][RZ] ;  /* 0x00000000ff037b82 */ /* 0x000e240000000800 */
[----:B0-----:R-:W-:Y:S01]  /*0050*/  IMAD.WIDE.U32 R8, R3, UR4, R8 ;  /* 0x0000000403087c25 */ /* 0x001fe2000f8e0008 */
[----:B------:R-:W-:Y:S02]  /*0060*/  ULDC.64 UR4, c[0x0][0x238] ;  /* 0x00008e0000047ab9 */ /* 0x000fe40000000a00 */
[----:B------:R-:W-:-:S04]  /*0070*/  ISETP.GE.U32.AND P0, PT, R8, UR4, PT ;  /* 0x0000000408007c0c */ /* 0x000fc8000bf06070 */
[----:B------:R-:W-:-:S13]  /*0080*/  ISETP.GE.AND.EX P0, PT, R9, UR5, PT, P0 ;  /* 0x0000000509007c0c */ /* 0x000fda000bf06300 */
[----:B------:R-:W-:Y:S05]  /*0090*/  @P0 EXIT ;  /* 0x000000000000094d */ /* 0x000fea0003800000 */
[----:B------:R-:W-:Y:S01]  /*00a0*/  ULDC.64 UR10, c[0x0][0x230] ;  /* 0x00008c00000a7ab9 */ /* 0x000fe20000000a00 */
[----:B------:R-:W-:Y:S01]  /*00b0*/  ULDC.64 UR6, c[0x0][0x208] ;  /* 0x0000820000067ab9 */ /* 0x000fe20000000a00 */
[----:B------:R-:W-:Y:S01]  /*00c0*/  ISETP.GE.U32.AND P0, PT, R8, UR10, PT ;  /* 0x0000000a08007c0c */ /* 0x000fe2000bf06070 */
[----:B------:R-:W-:Y:S01]  /*00d0*/  ULDC.64 UR8, c[0x0][0x228] ;  /* 0x00008a0000087ab9 */ /* 0x000fe20000000a00 */
[----:B------:R-:W-:Y:S02]  /*00e0*/  BSSY B0, `(.L_x_0) ;  /* 0x00000e4000007945 */ /* 0x000fe40003800000 */
[----:B------:R-:W-:-:S13]  /*00f0*/  ISETP.GE.AND.EX P0, PT, R9, UR11, PT, P0 ;  /* 0x0000000b09007c0c */ /* 0x000fda000bf06300 */
[----:B------:R-:W-:Y:S05]  /*0100*/  @!P0 BRA `(.L_x_1) ;  /* 0x0000000800dc8947 */ /* 0x000fea0003800000 */
[----:B------:R-:W0:Y:S01]  /*0110*/  LDC.64 R10, c[0x0][0x220] ;  /* 0x00008800ff0a7b82 */ /* 0x000e220000000a00 */
[----:B------:R-:W-:Y:S01]  /*0120*/  IADD3 R7, P0, R8, -UR10, RZ ;  /* 0x8000000a08077c10 */ /* 0x000fe2000ff1e0ff */
[----:B------:R-:W-:Y:S01]  /*0130*/  IMAD.MOV.U32 R28, RZ, RZ, 0x0 ;  /* 0x00000000ff1c7424 */ /* 0x000fe200078e00ff */
[----:B------:R-:W-:Y:S01]  /*0140*/  BSSY B1, `(.L_x_2) ;  /* 0x0000026000017945 */ /* 0x000fe20003800000 */
[----:B------:R-:W-:Y:S01]  /*0150*/  IMAD.MOV.U32 R29, RZ, RZ, 0x3fd80000 ;  /* 0x3fd80000ff1d7424 */ /* 0x000fe200078e00ff */
[----:B------:R-:W-:Y:S02]  /*0160*/  IADD3.X R6, R9, ~UR11, RZ, P0, !PT ;  /* 0x8000000b09067c10 */ /* 0x000fe400087fe4ff */
[C---:B------:R-:W-:Y:S02]  /*0170*/  LEA R12, P0, -R7.reuse, RZ, 0x3 ;  /* 0x000000ff070c7211 */ /* 0x040fe400078019ff */
[----:B------:R-:W-:-:S05]  /*0180*/  SHF.L.U64.HI R0, R7, 0x3, R6 ;  /* 0x0000000307007819 */ /* 0x000fca0000010206 */
[----:B------:R-:W-:Y:S02]  /*0190*/  IMAD.X R13, RZ, RZ, ~R0, P0 ;  /* 0x000000ffff0d7224 */ /* 0x000fe400000e0e00 */
[C---:B0-----:R-:W-:Y:S01]  /*01a0*/  IMAD.SHL.U32 R5, R10.reuse, 0x2, RZ ;  /* 0x000000020a057824 */ /* 0x041fe200078e00ff */
[----:B------:R-:W-:-:S04]  /*01b0*/  SHF.L.U64.HI R11, R10, 0x1, R11 ;  /* 0x000000010a0b7819 */ /* 0x000fc8000001020b */
[----:B------:R-:W-:Y:S02]  /*01c0*/  LOP3.LUT R4, RZ, R5, RZ, 0x33, !PT ;  /* 0x00000005ff047212 */ /* 0x000fe400078e33ff */
[----:B------:R-:W-:-:S03]  /*01d0*/  LOP3.LUT R3, RZ, R11, RZ, 0x33, !PT ;  /* 0x0000000bff037212 */ /* 0x000fc600078e33ff */
[----:B------:R-:W-:-:S04]  /*01e0*/  IMAD.WIDE.U32 R12, R4, R4, R12 ;  /* 0x00000004040c7225 */ /* 0x000fc800078e000c */
[----:B------:R-:W-:Y:S01]  /*01f0*/  IMAD R0, R3, R4, RZ ;  /* 0x0000000403007224 */ /* 0x000fe200078e02ff */
[----:B------:R-:W-:-:S03]  /*0200*/  MOV R14, R12 ;  /* 0x0000000c000e7202 */ /* 0x000fc60000000f00 */
[----:B------:R-:W-:-:S04]  /*0210*/  IMAD R15, R4, R3, R0 ;  /* 0x00000003040f7224 */ /* 0x000fc800078e0200 */
[----:B------:R-:W-:-:S04]  /*0220*/  IMAD.IADD R15, R13, 0x1, R15 ;  /* 0x000000010d0f7824 */ /* 0x000fc800078e020f */
[----:B------:R-:W0:Y:S08]  /*0230*/  I2F.F64.S64 R26, R14 ;  /* 0x0000000e001a7312 */ /* 0x000e300000301c00 */
[----:B0-----:R-:W0:Y:S01]  /*0240*/  MUFU.RSQ64H R17, R27 ;  /* 0x0000001b00117308 */ /* 0x001e220000001c00 */
[----:B------:R-:W-:-:S05]  /*0250*/  VIADD R16, R27, 0xfcb00000 ;  /* 0xfcb000001b107836 */ /* 0x000fca0000000000 */
[----:B------:R-:W-:Y:S01]  /*0260*/  ISETP.GE.U32.AND P0, PT, R16, 0x7ca00000, PT ;  /* 0x7ca000001000780c */ /* 0x000fe20003f06070 */
[----:B0-----:R-:W-:-:S08]  /*0270*/  DMUL R18, R16, R16 ;  /* 0x0000001010127228 */ /* 0x001fd00000000000 */
[----:B------:R-:W-:-:S08]  /*0280*/  DFMA R18, R26, -R18, 1 ;  /* 0x3ff000001a12742b */ /* 0x000fd00000000812 */
[----:B------:R-:W-:Y:S02]  /*0290*/  DFMA R28, R18, R28, 0.5 ;  /* 0x3fe00000121c742b */ /* 0x000fe4000000001c */
[----:B------:R-:W-:-:S08]  /*02a0*/  DMUL R18, R16, R18 ;  /* 0x0000001210127228 */ /* 0x000fd00000000000 */
[----:B------:R-:W-:-:S08]  /*02b0*/  DFMA R28, R28, R18, R16 ;  /* 0x000000121c1c722b */ /* 0x000fd00000000010 */
[----:B------:R-:W-:Y:S02]  /*02c0*/  DMUL R18, R26, R28 ;  /* 0x0000001c1a127228 */ /* 0x000fe40000000000 */
[----:B------:R-:W-:Y:S01]  /*02d0*/  VIADD R23, R29, 0xfff00000 ;  /* 0xfff000001d177836 */ /* 0x000fe20000000000 */
[----:B------:R-:W-:-:S05]  /*02e0*/  MOV R22, R28 ;  /* 0x0000001c00167202 */ /* 0x000fca0000000f00 */
[----:B------:R-:W-:-:S08]  /*02f0*/  DFMA R20, R18, -R18, R26 ;  /* 0x800000121214722b */ /* 0x000fd0000000001a */
[----:B------:R-:W-:Y:S01]  /*0300*/  DFMA R24, R20, R22, R18 ;  /* 0x000000161418722b */ /* 0x000fe20000000012 */
[----:B------:R-:W-:Y:S10]  /*0310*/  @!P0 BRA `(.L_x_3) ;  /* 0x0000000000208947 */ /* 0x000ff40003800000 */
[----:B------:R-:W-:Y:S01]  /*0320*/  IMAD.MOV.U32 R22, RZ, RZ, R26 ;  /* 0x000000ffff167224 */ /* 0x000fe200078e001a */
[----:B------:R-:W-:Y:S01]  /*0330*/  MOV R26, 0x3a0 ;  /* 0x000003a0001a7802 */ /* 0x000fe20000000f00 */
[----:B------:R-:W-:Y:S01]  /*0340*/  IMAD.MOV.U32 R0, RZ, RZ, R20 ;  /* 0x000000ffff007224 */ /* 0x000fe200078e0014 */
[----:B------:R-:W-:Y:S01]  /*0350*/  MOV R20, R16 ;  /* 0x0000001000147202 */ /* 0x000fe20000000f00 */
[----:B------:R-:W-:Y:S02]  /*0360*/  IMAD.MOV.U32 R2, RZ, RZ, R28 ;  /* 0x000000ffff027224 */ /* 0x000fe400078e001c */
[----:B------:R-:W-:Y:S02]  /*0370*/  IMAD.MOV.U32 R17, RZ, RZ, R27 ;  /* 0x000000ffff117224 */ /* 0x000fe400078e001b */
[----:B------:R-:W-:-:S07]  /*0380*/  IMAD.MOV.U32 R25, RZ, RZ, R23 ;  /* 0x000000ffff197224 */ /* 0x000fce00078e0017 */
[----:B------:R-:W-:Y:S05]  /*0390*/  CALL.REL.NOINC `($__internal_1_$__cuda_sm20_dsqrt_rn_f64_mediumpath_v1) ;  /* 0x0000001000647944 */ /* 0x000fea0003c00000 */
.L_x_3:
[----:B------:R-:W-:Y:S05]  /*03a0*/  BSYNC B1 ;  /* 0x0000000000017941 */ /* 0x000fea0003800000 */
.L_x_2:
[----:B------:R-:W-:Y:S01]  /*03b0*/  LOP3.LUT R10, R5, 0x1, RZ, 0xfc, !PT ;  /* 0x00000001050a7812 */ /* 0x000fe200078efcff */
[----:B------:R-:W-:Y:S01]  /*03c0*/  DMUL R20, R24, R24 ;  /* 0x0000001818147228 */ /* 0x000fe20000000000 */
[----:B------:R-:W-:Y:S02]  /*03d0*/  BSSY B1, `(.L_x_4) ;  /* 0x000005c000017945 */ /* 0x000fe40003800000 */
[----:B------:R-:W0:Y:S08]  /*03e0*/  I2F.F64.S64 R16, R10 ;  /* 0x0000000a00107312 */ /* 0x000e300000301c00 */
[----:B------:R-:W1:Y:S01]  /*03f0*/  F2I.S64.F64.TRUNC R20, R20 ;  /* 0x0000001400147311 */ /* 0x000e62000030d900 */
[----:B0-----:R-:W-:-:S08]  /*0400*/  DADD R16, R16, -R24 ;  /* 0x0000000010107229 */ /* 0x001fd00000000818 */
[----:B------:R-:W-:Y:S01]  /*0410*/  DMUL R18, R16, 0.5 ;  /* 0x3fe0000010127828 */ /* 0x000fe20000000000 */
[----:B-1----:R-:W-:-:S04]  /*0420*/  ISETP.NE.U32.AND P0, PT, R12, R20, PT ;  /* 0x000000140c00720c */ /* 0x002fc80003f05070 */
[----:B------:R-:W-:Y:S01]  /*0430*/  ISETP.NE.AND.EX P0, PT, R15, R21, PT, P0 ;  /* 0x000000150f00720c */ /* 0x000fe20003f05300 */
[----:B------:R-:W0:Y:S02]  /*0440*/  F2I.S64.F64.FLOOR R16, R18 ;  /* 0x0000001200107311 */ /* 0x000e240000305900 */
[----:B0-----:R-:W-:-:S10]  /*0450*/  IMAD.MOV.U32 R5, RZ, RZ, R17 ;  /* 0x000000ffff057224 */ /* 0x001fd400078e0011 */
[----:B------:R-:W-:Y:S05]  /*0460*/  @!P0 BRA `(.L_x_5) ;  /* 0x0000000400488947 */ /* 0x000fea0003800000 */
[----:B------:R-:W0:Y:S01]  /*0470*/  F2I.S64.F64.FLOOR R24, R24 ;  /* 0x0000001800187311 */ /* 0x000e220000305900 */
[----:B------:R-:W-:Y:S01]  /*0480*/  IMAD.MOV.U32 R13, RZ, RZ, R15 ;  /* 0x000000ffff0d7224 */ /* 0x000fe200078e000f */
[----:B------:R-:W-:Y:S01]  /*0490*/  BSSY B2, `(.L_x_6) ;  /* 0x0000023000027945 */ /* 0x000fe20003800000 */
[----:B0-----:R-:W-:-:S05]  /*04a0*/  IADD3 R19, P0, RZ, -R24, RZ ;  /* 0x80000018ff137210 */ /* 0x001fca0007f1e0ff */
[----:B------:R-:W-:Y:S02]  /*04b0*/  IMAD.X R17, RZ, RZ, ~R25, P0 ;  /* 0x000000ffff117224 */ /* 0x000fe400000e0e19 */
[----:B------:R-:W-:-:S04]  /*04c0*/  IMAD.WIDE.U32 R12, R24, R19, R12 ;  /* 0x00000013180c7225 */ /* 0x000fc800078e000c */
[----:B------:R-:W-:Y:S02]  /*04d0*/  IMAD R17, R17, R24, RZ ;  /* 0x0000001811117224 */ /* 0x000fe400078e02ff */
[----:B------:R-:W-:Y:S02]  /*04e0*/  IMAD.MOV.U32 R20, RZ, RZ, R12 ;  /* 0x000000ffff147224 */ /* 0x000fe400078e000c */
[----:B------:R-:W-:Y:S02]  /*04f0*/  IMAD R17, R25, R19, R17 ;  /* 0x0000001319117224 */ /* 0x000fe400078e0211 */
[----:B------:R-:W-:Y:S02]  /*0500*/  IMAD.MOV.U32 R24, RZ, RZ, 0x0 ;  /* 0x00000000ff187424 */ /* 0x000fe400078e00ff */
[----:B------:R-:W-:Y:S01]  /*0510*/  IMAD.MOV.U32 R25, RZ, RZ, 0x3fd80000 ;  /* 0x3fd80000ff197424 */ /* 0x000fe200078e00ff */
[----:B------:R-:W-:-:S06]  /*0520*/  IADD3 R21, R13, R17, RZ ;  /* 0x000000110d157210 */ /* 0x000fcc0007ffe0ff */
[----:B------:R-:W0:Y:S02]  /*0530*/  I2F.F64.S64 R20, R20 ;  /* 0x0000001400147312 */ /* 0x000e240000301c00 */
[----:B0-----:R-:W-:-:S06]  /*0540*/  DADD R22, -RZ, |R20| ;  /* 0x00000000ff167229 */ /* 0x001fcc0000000514 */
[----:B------:R-:W0:Y:S04]  /*0550*/  MUFU.RSQ64H R15, R23 ;  /* 0x00000017000f7308 */ /* 0x000e280000001c00 */
[----:B------:R-:W-:-:S05]  /*0560*/  VIADD R14, R23, 0xfcb00000 ;  /* 0xfcb00000170e7836 */ /* 0x000fca0000000000 */
[----:B------:R-:W-:Y:S01]  /*0570*/  ISETP.GE.U32.AND P0, PT, R14, 0x7ca00000, PT ;  /* 0x7ca000000e00780c */ /* 0x000fe20003f06070 */
[----:B0-----:R-:W-:-:S08]  /*0580*/  DMUL R12, R14, R14 ;  /* 0x0000000e0e0c7228 */ /* 0x001fd00000000000 */
[----:B------:R-:W-:-:S08]  /*0590*/  DFMA R12, |R20|, -R12, 1 ;  /* 0x3ff00000140c742b */ /* 0x000fd00000000a0c */
[----:B------:R-:W-:Y:S02]  /*05a0*/  DFMA R24, R12, R24, 0.5 ;  /* 0x3fe000000c18742b */ /* 0x000fe40000000018 */
[----:B------:R-:W-:-:S08]  /*05b0*/  DMUL R12, R14, R12 ;  /* 0x0000000c0e0c7228 */ /* 0x000fd00000000000 */
[----:B------:R-:W-:-:S08]  /*05c0*/  DFMA R24, R24, R12, R14 ;  /* 0x0000000c1818722b */ /* 0x000fd0000000000e */
[----:B------:R-:W-:Y:S02]  /*05d0*/  DMUL R18, |R20|, R24 ;  /* 0x0000001814127228 */ /* 0x000fe40000000200 */
[----:B------:R-:W-:Y:S01]  /*05e0*/  IADD3 R13, R25, -0x100000, RZ ;  /* 0xfff00000190d7810 */ /* 0x000fe20007ffe0ff */
[----:B------:R-:W-:-:S05]  /*05f0*/  IMAD.MOV.U32 R12, RZ, RZ, R24 ;  /* 0x000000ffff0c7224 */ /* 0x000fca00078e0018 */
[----:B------:R-:W-:-:S08]  /*0600*/  DFMA R20, R18, -R18, |R20| ;  /* 0x800000121214722b */ /* 0x000fd00000000414 */
[----:B------:R-:W-:Y:S01]  /*0610*/  DFMA R26, R20, R12, R18 ;  /* 0x0000000c141a722b */ /* 0x000fe20000000012 */
[----:B------:R-:W-:Y:S10]  /*0620*/  @!P0 BRA `(.L_x_7) ;  /* 0x0000000000248947 */ /* 0x000ff40003800000 */
[----:B------:R-:W-:Y:S01]  /*0630*/  IMAD.MOV.U32 R0, RZ, RZ, R20 ;  /* 0x000000ffff007224 */ /* 0x000fe200078e0014 */
[----:B------:R-:W-:Y:S01]  /*0640*/  MOV R20, R14 ;  /* 0x0000000e00147202 */ /* 0x000fe20000000f00 */
[----:B------:R-:W-:Y:S01]  /*0650*/  IMAD.MOV.U32 R2, RZ, RZ, R24 ;  /* 0x000000ffff027224 */ /* 0x000fe200078e0018 */
[----:B------:R-:W-:Y:S01]  /*0660*/  MOV R26, 0x6a0 ;  /* 0x000006a0001a7802 */ /* 0x000fe20000000f00 */
[----:B------:R-:W-:Y:S02]  /*0670*/  IMAD.MOV.U32 R17, RZ, RZ, R23 ;  /* 0x000000ffff117224 */ /* 0x000fe400078e0017 */
[----:B------:R-:W-:-:S07]  /*0680*/  IMAD.MOV.U32 R25, RZ, RZ, R13 ;  /* 0x000000ffff197224 */ /* 0x000fce00078e000d */
[----:B------:R-:W-:Y:S05]  /*0690*/  CALL.REL.NOINC `($__internal_1_$__cuda_sm20_dsqrt_rn_f64_mediumpath_v1) ;  /* 0x0000000c00a47944 */ /* 0x000fea0003c00000 */
[----:B------:R-:W-:Y:S02]  /*06a0*/  IMAD.MOV.U32 R26, RZ, RZ, R24 ;  /* 0x000000ffff1a7224 */ /* 0x000fe400078e0018 */
[----:B------:R-:W-:-:S07]  /*06b0*/  IMAD.MOV.U32 R27, RZ, RZ, R25 ;  /* 0x000000ffff1b7224 */ /* 0x000fce00078e0019 */
.L_x_7:
[----:B------:R-:W-:Y:S05]  /*06c0*/  BSYNC B2 ;  /* 0x0000000000027941 */ /* 0x000fea0003800000 */
.L_x_6:
[----:B------:R-:W0:Y:S02]  /*06d0*/  F2I.S64.F64.CEIL R26, R26 ;  /* 0x0000001a001a7311 */ /* 0x000e240000309900 */
[----:B0-----:R-:W-:-:S04]  /*06e0*/  IADD3 R0, P1, -R26, R16, RZ ;  /* 0x000000101a007210 */ /* 0x001fc80007f3e1ff */
[----:B------:R-:W-:Y:S01]  /*06f0*/  ISETP.GT.U32.AND P0, PT, R0, RZ, PT ;  /* 0x000000ff0000720c */ /* 0x000fe20003f04070 */
[----:B------:R-:W-:Y:S01]  /*0700*/  IMAD.X R2, R5, 0x1, ~R27, P1 ;  /* 0x0000000105027824 */ /* 0x000fe200008e0e1b */
[----:B------:R-:W-:-:S04]  /*0710*/  IADD3 R15, P1, P2, R16, 0x1, R26 ;  /* 0x00000001100f7810 */ /* 0x000fc80007a3e01a */
[----:B------:R-:W-:Y:S02]  /*0720*/  ISETP.GT.AND.EX P0, PT, R2, RZ, PT, P0 ;  /* 0x000000ff0200720c */ /* 0x000fe40003f04300 */
[----:B------:R-:W-:Y:S02]  /*0730*/  IADD3.X R13, R5, RZ, R27, P1, P2 ;  /* 0x000000ff050d7210 */ /* 0x000fe40000fe441b */
[----:B------:R-:W-:Y:S02]  /*0740*/  SEL R12, R0, RZ, P0 ;  /* 0x000000ff000c7207 */ /* 0x000fe40000000000 */
[----:B------:R-:W-:Y:S02]  /*0750*/  SEL R2, R2, RZ, P0 ;  /* 0x000000ff02027207 */ /* 0x000fe40000000000 */
[----:B------:R-:W-:Y:S01]  /*0760*/  IADD3 R0, P3, R12, 0x1, RZ ;  /* 0x000000010c007810 */ /* 0x000fe20007f7e0ff */
[----:B------:R-:W-:Y:S02]  /*0770*/  IMAD.MOV.U32 R16, RZ, RZ, R12 ;  /* 0x000000ffff107224 */ /* 0x000fe400078e000c */
[----:B------:R-:W-:Y:S01]  /*0780*/  IMAD.MOV.U32 R5, RZ, RZ, R2 ;  /* 0x000000ffff057224 */ /* 0x000fe200078e0002 */
[----:B------:R-:W-:-:S02]  /*0790*/  ISETP.GE.U32.AND P0, PT, R0, R15, PT ;  /* 0x0000000f0000720c */ /* 0x000fc40003f06070 */
[----:B------:R-:W-:-:S04]  /*07a0*/  IADD3.X R0, RZ, R2, RZ, P3, !PT ;  /* 0x00000002ff007210 */ /* 0x000fc80001ffe4ff */
[----:B------:R-:W-:-:S13]  /*07b0*/  ISETP.GE.AND.EX P0, PT, R0, R13, PT, P0 ;  /* 0x0000000d0000720c */ /* 0x000fda0003f06300 */
[----:B------:R-:W-:Y:S05]  /*07c0*/  @P0 BRA `(.L_x_5) ;  /* 0x0000000000700947 */ /* 0x000fea0003800000 */
[----:B------:R-:W-:Y:S01]  /*07d0*/  IMAD.MOV.U32 R0, RZ, RZ, R13 ;  /* 0x000000ffff007224 */ /* 0x000fe200078e000d */
[----:B------:R-:W-:Y:S01]  /*07e0*/  MOV R5, R2 ;  /* 0x0000000200057202 */ /* 0x000fe20000000f00 */
[----:B------:R-:W-:Y:S01]  /*07f0*/  IMAD.MOV.U32 R16, RZ, RZ, R12 ;  /* 0x000000ffff107224 */ /* 0x000fe200078e000c */
[C---:B------:R-:W-:Y:S01]  /*0800*/  SHF.L.U64.HI R21, R7.reuse, 0x1, R6 ;  /* 0x0000000107157819 */ /* 0x040fe20000010206 */
[----:B------:R-:W-:-:S07]  /*0810*/  IMAD.SHL.U32 R19, R7, 0x2, RZ ;  /* 0x0000000207137824 */ /* 0x000fce00078e00ff */
.L_x_8:
[----:B------:R-:W-:-:S05]  /*0820*/  IADD3 R17, P0, R16, R15, RZ ;  /* 0x0000000f10117210 */ /* 0x000fca0007f1e0ff */
[----:B------:R-:W-:-:S05]  /*0830*/  IMAD.X R14, R5, 0x1, R0, P0 ;  /* 0x00000001050e7824 */ /* 0x000fca00000e0600 */
[--C-:B------:R-:W-:Y:S02]  /*0840*/  SHF.R.S64 R17, R17, 0x1, R14.reuse ;  /* 0x0000000111117819 */ /* 0x100fe4000000100e */
[----:B------:R-:W-:Y:S02]  /*0850*/  SHF.R.S32.HI R14, RZ, 0x1, R14 ;  /* 0x00000001ff0e7819 */ /* 0x000fe4000001140e */
[----:B------:R-:W-:Y:S02]  /*0860*/  IADD3 R2, P0, R17, R4, RZ ;  /* 0x0000000411027210 */ /* 0x000fe40007f1e0ff */
[----:B------:R-:W-:-:S03]  /*0870*/  IADD3 R13, P1, RZ, -R17, RZ ;  /* 0x80000011ff0d7210 */ /* 0x000fc60007f3e0ff */
[----:B------:R-:W-:Y:S02]  /*0880*/  IMAD.X R12, R14, 0x1, R3, P0 ;  /* 0x000000010e0c7824 */ /* 0x000fe400000e0603 */
[----:B------:R-:W-:Y:S02]  /*0890*/  IMAD.X R18, RZ, RZ, ~R14, P1 ;  /* 0x000000ffff127224 */ /* 0x000fe400008e0e0e */
[-C--:B------:R-:W-:Y:S02]  /*08a0*/  IMAD R23, R12, R13.reuse, RZ ;  /* 0x0000000d0c177224 */ /* 0x080fe400078e02ff */
[----:B------:R-:W-:-:S04]  /*08b0*/  IMAD.WIDE.U32 R12, R2, R13, RZ ;  /* 0x0000000d020c7225 */ /* 0x000fc800078e00ff */
[----:B------:R-:W-:Y:S01]  /*08c0*/  IMAD R23, R2, R18, R23 ;  /* 0x0000001202177224 */ /* 0x000fe200078e0217 */
[----:B------:R-:W-:-:S04]  /*08d0*/  ISETP.GT.U32.AND P0, PT, R12, R19, PT ;  /* 0x000000130c00720c */ /* 0x000fc80003f04070 */
[----:B------:R-:W-:-:S04]  /*08e0*/  IADD3 R12, R13, R23, RZ ;  /* 0x000000170d0c7210 */ /* 0x000fc80007ffe0ff */
[----:B------:R-:W-:-:S04]  /*08f0*/  ISETP.GT.AND.EX P0, PT, R12, R21, PT, P0 ;  /* 0x000000150c00720c */ /* 0x000fc80003f04300 */
[----:B------:R-:W-:Y:S02]  /*0900*/  SEL R16, R16, R17, P0 ;  /* 0x0000001110107207 */ /* 0x000fe40000000000 */
[----:B------:R-:W-:Y:S02]  /*0910*/  SEL R5, R5, R14, P0 ;  /* 0x0000000e05057207 */ /* 0x000fe40000000000 */
[----:B------:R-:W-:Y:S02]  /*0920*/  IADD3 R2, P1, R16, 0x1, RZ ;  /* 0x0000000110027810 */ /* 0x000fe40007f3e0ff */
[----:B------:R-:W-:Y:S02]  /*0930*/  SEL R15, R17, R15, P0 ;  /* 0x0000000f110f7207 */ /* 0x000fe40000000000 */
[----:B------:R-:W-:Y:S01]  /*0940*/  SEL R0, R14, R0, P0 ;  /* 0x000000000e007207 */ /* 0x000fe20000000000 */
[----:B------:R-:W-:Y:S01]  /*0950*/  IMAD.X R13, RZ, RZ, R5, P1 ;  /* 0x000000ffff0d7224 */ /* 0x000fe200008e0605 */
[----:B------:R-:W-:-:S04]  /*0960*/  ISETP.GE.U32.AND P0, PT, R2, R15, PT ;  /* 0x0000000f0200720c */ /* 0x000fc80003f06070 */
[----:B------:R-:W-:-:S13]  /*0970*/  ISETP.GE.AND.EX P0, PT, R13, R0, PT, P0 ;  /* 0x000000000d00720c */ /* 0x000fda0003f06300 */
[----:B------:R-:W-:Y:S05]  /*0980*/  @!P0 BRA `(.L_x_8) ;  /* 0xfffffffc00a48947 */ /* 0x000fea000383ffff */
.L_x_5:
[----:B------:R-:W-:Y:S05]  /*0990*/  BSYNC B1 ;  /* 0x0000000000017941 */ /* 0x000fea0003800000 */
.L_x_4:
[----:B------:R-:W-:Y:S01]  /*09a0*/  IADD3 R0, P0, -R16, R10, RZ ;  /* 0x0000000a10007210 */ /* 0x000fe20007f1e1ff */
[----:B------:R-:W-:Y:S01]  /*09b0*/  ULDC UR5, c[0x0][0x234] ;  /* 0x00008d0000057ab9 */ /* 0x000fe20000000800 */
[----:B------:R-:W-:Y:S02]  /*09c0*/  ULDC UR4, c[0x0][0x22c] ;  /* 0x00008b0000047ab9 */ /* 0x000fe40000000800 */
[----:B------:R-:W-:Y:S01]  /*09d0*/  ULOP3.LUT UR4, UR5, UR4, URZ, 0xfc, !UPT ;  /* 0x0000000405047292 */ /* 0x000fe2000f8efc3f */
[----:B------:R-:W-:Y:S02]  /*09e0*/  IMAD.X R11, R11, 0x1, ~R5, P0 ;  /* 0x000000010b0b7824 */ /* 0x000fe400000e0e05 */
[----:B------:R-:W-:-:S03]  /*09f0*/  IMAD.WIDE.U32 R2, R0, R16, RZ ;  /* 0x0000001000027225 */ /* 0x000fc600078e00ff */
[----:B------:R-:W-:Y:S01]  /*0a00*/  ISETP.NE.U32.AND P0, PT, RZ, UR4, PT ;  /* 0x00000004ff007c0c */ /* 0x000fe2000bf05070 */
[----:B------:R-:W-:-:S04]  /*0a10*/  IMAD R11, R11, R16, RZ ;  /* 0x000000100b0b7224 */ /* 0x000fc800078e02ff */
[----:B------:R-:W-:-:S04]  /*0a20*/  IMAD R11, R5, R0, R11 ;  /* 0x00000000050b7224 */ /* 0x000fc800078e020b */
[----:B------:R-:W-:-:S05]  /*0a30*/  IMAD.IADD R3, R3, 0x1, R11 ;  /* 0x0000000103037824 */ /* 0x000fca00078e020b */
[--C-:B------:R-:W-:Y:S02]  /*0a40*/  SHF.R.S64 R0, R2, 0x1, R3.reuse ;  /* 0x0000000102007819 */ /* 0x100fe40000001003 */
[----:B------:R-:W-:Y:S02]  /*0a50*/  SHF.R.S32.HI R2, RZ, 0x1, R3 ;  /* 0x00000001ff027819 */ /* 0x000fe40000011403 */
[----:B------:R-:W-:-:S04]  /*0a60*/  IADD3 R0, P1, P2, -R0, R16, R7 ;  /* 0x0000001000007210 */ /* 0x000fc80007a3e107 */
[----:B------:R-:W-:Y:S01]  /*0a70*/  IADD3.X R6, ~R2, R5, R6, P1, P2 ;  /* 0x0000000502067210 */ /* 0x000fe20000fe4506 */
[----:B------:R-:W-:Y:S08]  /*0a80*/  @!P0 BRA `(.L_x_9) ;  /* 0x0000000000208947 */ /* 0x000ff00003800000 */
[----:B------:R-:W-:Y:S01]  /*0a90*/  ULDC.64 UR4, c[0x0][0x230] ;  /* 0x00008c0000047ab9 */ /* 0x000fe20000000a00 */
[----:B------:R-:W-:Y:S01]  /*0aa0*/  MOV R2, 0xae0 ;  /* 0x00000ae000027802 */ /* 0x000fe20000000f00 */
[----:B------:R-:W-:Y:S01]  /*0ab0*/  IMAD.U32 R4, RZ, RZ, UR4 ;  /* 0x00000004ff047e24 */ /* 0x000fe2000f8e00ff */
[----:B------:R-:W-:-:S07]  /*0ac0*/  MOV R3, UR5 ;  /* 0x0000000500037c02 */ /* 0x000fce0008000f00 */
[----:B------:R-:W-:Y:S05]  /*0ad0*/  CALL.REL.NOINC `($__internal_0_$__cuda_sm20_div_s64) ;  /* 0x0000000400487944 */ /* 0x000fea0003c00000 */
[----:B------:R-:W-:-:S05]  /*0ae0*/  IADD3 R7, P0, R7, R16, RZ ;  /* 0x0000001007077210 */ /* 0x000fca0007f1e0ff */
[----:B------:R-:W-:Y:S01]  /*0af0*/  IMAD.X R3, R4, 0x1, R5, P0 ;  /* 0x0000000104037824 */ /* 0x000fe200000e0605 */
[----:B------:R-:W-:Y:S07]  /*0b00*/  BRA `(.L_x_10) ;  /* 0x0000000400047947 */ /* 0x000fee0003800000 */
.L_x_9:
[----:B------:R-:W-:Y:S01]  /*0b10*/  ULDC UR4, c[0x0][0x228] ;  /* 0x00008a0000047ab9 */ /* 0x000fe20000000800 */
[----:B------:R-:W0:Y:S01]  /*0b20*/  LDC R10, c[0x0][0x230] ;  /* 0x00008c00ff0a7b82 */ /* 0x000e220000000800 */
[----:B------:R-:W1:Y:S01]  /*0b30*/  I2F.U32.RP R4, UR4 ;  /* 0x0000000400047d06 */ /* 0x000e620008209000 */
[----:B------:R-:W-:-:S07]  /*0b40*/  ISETP.NE.U32.AND P2, PT, RZ, UR4, PT ;  /* 0x00000004ff007c0c */ /* 0x000fce000bf45070 */
[----:B-1----:R-:W1:Y:S02]  /*0b50*/  MUFU.RCP R4, R4 ;  /* 0x0000000400047308 */ /* 0x002e640000001000 */
[----:B-1----:R-:W-:-:S06]  /*0b60*/  VIADD R2, R4, 0xffffffe ;  /* 0x0ffffffe04027836 */ /* 0x002fcc0000000000 */
[----:B------:R1:W2:Y:S02]  /*0b70*/  F2I.FTZ.U32.TRUNC.NTZ R3, R2 ;  /* 0x0000000200037305 */ /* 0x0002a4000021f000 */
[----:B-1----:R-:W-:Y:S02]  /*0b80*/  IMAD.MOV.U32 R2, RZ, RZ, RZ ;  /* 0x000000ffff027224 */ /* 0x002fe400078e00ff */
[----:B--2---:R-:W-:-:S04]  /*0b90*/  IMAD.MOV R7, RZ, RZ, -R3 ;  /* 0x000000ffff077224 */ /* 0x004fc800078e0a03 */
[----:B------:R-:W-:-:S04]  /*0ba0*/  IMAD R7, R7, UR4, RZ ;  /* 0x0000000407077c24 */ /* 0x000fc8000f8e02ff */
[----:B------:R-:W-:-:S06]  /*0bb0*/  IMAD.HI.U32 R3, R3, R7, R2 ;  /* 0x0000000703037227 */ /* 0x000fcc00078e0002 */
[----:B0-----:R-:W-:-:S05]  /*0bc0*/  IMAD.HI.U32 R3, R3, R10, RZ ;  /* 0x0000000a03037227 */ /* 0x001fca00078e00ff */
[----:B------:R-:W-:-:S05]  /*0bd0*/  IADD3 R7, -R3, RZ, RZ ;  /* 0x000000ff03077210 */ /* 0x000fca0007ffe1ff */
[----:B------:R-:W-:-:S05]  /*0be0*/  IMAD R4, R7, UR4, R10 ;  /* 0x0000000407047c24 */ /* 0x000fca000f8e020a */
[----:B------:R-:W-:-:S13]  /*0bf0*/  ISETP.GE.U32.AND P0, PT, R4, UR4, PT ;  /* 0x0000000404007c0c */ /* 0x000fda000bf06070 */
[----:B------:R-:W-:Y:S02]  /*0c00*/  @P0 VIADD R4, R4, -UR4 ;  /* 0x8000000404040c36 */ /* 0x000fe40008000000 */
[----:B------:R-:W-:-:S03]  /*0c10*/  @P0 VIADD R3, R3, 0x1 ;  /* 0x0000000103030836 */ /* 0x000fc60000000000 */
[----:B------:R-:W-:-:S13]  /*0c20*/  ISETP.GE.U32.AND P1, PT, R4, UR4, PT ;  /* 0x0000000404007c0c */ /* 0x000fda000bf26070 */
[----:B------:R-:W-:Y:S01]  /*0c30*/  @P1 VIADD R3, R3, 0x1 ;  /* 0x0000000103031836 */ /* 0x000fe20000000000 */
[----:B------:R-:W-:-:S04]  /*0c40*/  @!P2 LOP3.LUT R3, RZ, UR4, RZ, 0x33, !PT ;  /* 0x00000004ff03ac12 */ /* 0x000fc8000f8e33ff */
[----:B------:R-:W-:-:S05]  /*0c50*/  IADD3 R7, P0, R3, R16, RZ ;  /* 0x0000001003077210 */ /* 0x000fca0007f1e0ff */
[----:B------:R-:W-:Y:S01]  /*0c60*/  IMAD.X R3, RZ, RZ, R5, P0 ;  /* 0x000000ffff037224 */ /* 0x000fe200000e0605 */
[----:B------:R-:W-:Y:S07]  /*0c70*/  BRA `(.L_x_10) ;  /* 0x0000000000a87947 */ /* 0x000fee0003800000 */
.L_x_1:
[----:B------:R-:W-:Y:S02]  /*0c80*/  ULDC UR4, c[0x0][0x22c] ;  /* 0x00008b0000047ab9 */ /* 0x000fe40000000800 */
[----:B------:R-:W-:-:S04]  /*0c90*/  LOP3.LUT R0, R9, UR4, RZ, 0xfc, !PT ;  /* 0x0000000409007c12 */ /* 0x000fc8000f8efcff */
[----:B------:R-:W-:-:S13]  /*0ca0*/  ISETP.NE.U32.AND P0, PT, R0, RZ, PT ;  /* 0x000000ff0000720c */ /* 0x000fda0003f05070 */
[----:B------:R-:W-:Y:S05]  /*0cb0*/  @!P0 BRA `(.L_x_11) ;  /* 0x0000000000388947 */ /* 0x000fea0003800000 */
[----:B------:R-:W-:Y:S01]  /*0cc0*/  MOV R4, R8 ;  /* 0x0000000800047202 */ /* 0x000fe20000000f00 */
[----:B------:R-:W-:Y:S01]  /*0cd0*/  IMAD.MOV.U32 R3, RZ, RZ, R9 ;  /* 0x000000ffff037224 */ /* 0x000fe200078e0009 */
[----:B------:R-:W-:-:S07]  /*0ce0*/  MOV R2, 0xd00 ;  /* 0x00000d0000027802 */ /* 0x000fce0000000f00 */
[----:B------:R-:W-:Y:S05]  /*0cf0*/  CALL.REL.NOINC `($__internal_0_$__cuda_sm20_div_s64) ;  /* 0x0000000000c07944 */ /* 0x000fea0003c00000 */
[----:B------:R-:W-:Y:S01]  /*0d00*/  IADD3 R5, P0, RZ, -R7, RZ ;  /* 0x80000007ff057210 */ /* 0x000fe20007f1e0ff */
[----:B------:R-:W-:-:S04]  /*0d10*/  ULDC.64 UR4, c[0x0][0x228] ;  /* 0x00008a0000047ab9 */ /* 0x000fc80000000a00 */
[----:B------:R-:W-:Y:S02]  /*0d20*/  IMAD.X R0, RZ, RZ, ~R4, P0 ;  /* 0x000000ffff007224 */ /* 0x000fe400000e0e04 */
[----:B------:R-:W-:-:S04]  /*0d30*/  IMAD.WIDE.U32 R2, R5, UR4, R8 ;  /* 0x0000000405027c25 */ /* 0x000fc8000f8e0008 */
[----:B------:R-:W-:-:S04]  /*0d40*/  IMAD R0, R0, UR4, RZ ;  /* 0x0000000400007c24 */ /* 0x000fc8000f8e02ff */
[----:B------:R-:W-:Y:S02]  /*0d50*/  IMAD R5, R5, UR5, R0 ;  /* 0x0000000505057c24 */ /* 0x000fe4000f8e0200 */
[----:B------:R-:W-:-:S03]  /*0d60*/  IMAD.MOV.U32 R0, RZ, RZ, R2 ;  /* 0x000000ffff007224 */ /* 0x000fc600078e0002 */
[----:B------:R-:W-:Y:S01]  /*0d70*/  IADD3 R6, R3, R5, RZ ;  /* 0x0000000503067210 */ /* 0x000fe20007ffe0ff */
[----:B------:R-:W-:Y:S01]  /*0d80*/  IMAD.MOV.U32 R3, RZ, RZ, R4 ;  /* 0x000000ffff037224 */ /* 0x000fe200078e0004 */
[----:B------:R-:W-:Y:S06]  /*0d90*/  BRA `(.L_x_10) ;  /* 0x0000000000607947 */ /* 0x000fec0003800000 */
.L_x_11:
[----:B------:R-:W-:Y:S01]  /*0da0*/  ULDC UR4, c[0x0][0x228] ;  /* 0x00008a0000047ab9 */ /* 0x000fe20000000800 */
[----:B------:R-:W-:Y:S01]  /*0db0*/  HFMA2.MMA R2, -RZ, RZ, 0, 0 ;  /* 0x00000000ff027435 */ /* 0x000fe200000001ff */
[----:B------:R-:W0:Y:S01]  /*0dc0*/  I2F.U32.RP R4, UR4 ;  /* 0x0000000400047d06 */ /* 0x000e220008209000 */
[----:B------:R-:W-:Y:S01]  /*0dd0*/  ISETP.NE.U32.AND P2, PT, RZ, UR4, PT ;  /* 0x00000004ff007c0c */ /* 0x000fe2000bf45070 */
[----:B------:R-:W-:-:S06]  /*0de0*/  IMAD.MOV.U32 R6, RZ, RZ, RZ ;  /* 0x000000ffff067224 */ /* 0x000fcc00078e00ff */
[----:B0-----:R-:W0:Y:S02]  /*0df0*/  MUFU.RCP R4, R4 ;  /* 0x0000000400047308 */ /* 0x001e240000001000 */
[----:B0-----:R-:W-:-:S06]  /*0e00*/  VIADD R5, R4, 0xffffffe ;  /* 0x0ffffffe04057836 */ /* 0x001fcc0000000000 */
[----:B------:R-:W0:Y:S02]  /*0e10*/  F2I.FTZ.U32.TRUNC.NTZ R3, R5 ;  /* 0x0000000500037305 */ /* 0x000e24000021f000 */
[----:B0-----:R-:W-:-:S04]  /*0e20*/  IMAD.MOV R7, RZ, RZ, -R3 ;  /* 0x000000ffff077224 */ /* 0x001fc800078e0a03 */
[----:B------:R-:W-:-:S04]  /*0e30*/  IMAD R7, R7, UR4, RZ ;  /* 0x0000000407077c24 */ /* 0x000fc8000f8e02ff */
[----:B------:R-:W-:-:S06]  /*0e40*/  IMAD.HI.U32 R7, R3, R7, R2 ;  /* 0x0000000703077227 */ /* 0x000fcc00078e0002 */
[----:B------:R-:W-:-:S04]  /*0e50*/  IMAD.HI.U32 R0, R7, R8, RZ ;  /* 0x0000000807007227 */ /* 0x000fc800078e00ff */
[----:B------:R-:W-:-:S04]  /*0e60*/  IMAD.MOV R3, RZ, RZ, -R0 ;  /* 0x000000ffff037224 */ /* 0x000fc800078e0a00 */
[----:B------:R-:W-:Y:S02]  /*0e70*/  IMAD R2, R3, UR4, R8 ;  /* 0x0000000403027c24 */ /* 0x000fe4000f8e0208 */
[----:B------:R-:W-:-:S03]  /*0e80*/  IMAD.MOV.U32 R3, RZ, RZ, RZ ;  /* 0x000000ffff037224 */ /* 0x000fc600078e00ff */
[----:B------:R-:W-:-:S13]  /*0e90*/  ISETP.GE.U32.AND P0, PT, R2, UR4, PT ;  /* 0x0000000402007c0c */ /* 0x000fda000bf06070 */
[----:B------:R-:W-:Y:S02]  /*0ea0*/  @P0 VIADD R2, R2, -UR4 ;  /* 0x8000000402020c36 */ /* 0x000fe40008000000 */
[----:B------:R-:W-:-:S03]  /*0eb0*/  @P0 VIADD R0, R0, 0x1 ;  /* 0x0000000100000836 */ /* 0x000fc60000000000 */
[----:B------:R-:W-:-:S13]  /*0ec0*/  ISETP.GE.U32.AND P1, PT, R2, UR4, PT ;  /* 0x0000000402007c0c */ /* 0x000fda000bf26070 */
[----:B------:R-:W-:Y:S02]  /*0ed0*/  @P1 IADD3 R0, R0, 0x1, RZ ;  /* 0x0000000100001810 */ /* 0x000fe40007ffe0ff */
[----:B------:R-:W-:-:S04]  /*0ee0*/  @!P2 LOP3.LUT R0, RZ, UR4, RZ, 0x33, !PT ;  /* 0x00000004ff00ac12 */ /* 0x000fc8000f8e33ff */
[----:B------:R-:W-:Y:S01]  /*0ef0*/  MOV R7, R0 ;  /* 0x0000000000077202 */ /* 0x000fe20000000f00 */
[----:B------:R-:W-:-:S04]  /*0f00*/  IMAD.MOV R5, RZ, RZ, -R0 ;  /* 0x000000ffff057224 */ /* 0x000fc800078e0a00 */
[----:B------:R-:W-:-:S07]  /*0f10*/  IMAD R0, R5, UR4, R8 ;  /* 0x0000000405007c24 */ /* 0x000fce000f8e0208 */
.L_x_10:
[----:B------:R-:W-:Y:S05]  /*0f20*/  BSYNC B0 ;  /* 0x0000000000007941 */ /* 0x000fea0003800000 */
.L_x_0:
[----:B------:R-:W0:Y:S01]  /*0f30*/  LDC.64 R12, c[0x0][0x238] ;  /* 0x00008e00ff0c7b82 */ /* 0x000e220000000a00 */
[----:B------:R-:W-:Y:S01]  /*0f40*/  ULDC.64 UR4, c[0x0][0x210] ;  /* 0x0000840000047ab9 */ /* 0x000fe20000000a00 */
[----:B------:R-:W-:Y:S01]  /*0f50*/  ULDC.64 UR12, c[0x0][0x218] ;  /* 0x00008600000c7ab9 */ /* 0x000fe20000000a00 */
[----:B------:R-:W-:Y:S01]  /*0f60*/  LEA R4, P0, R8, UR4, 0x3 ;  /* 0x0000000408047c11 */ /* 0x000fe2000f8018ff */
[----:B------:R-:W-:Y:S01]  /*0f70*/  IMAD.MOV.U32 R2, RZ, RZ, R7 ;  /* 0x000000ffff027224 */ /* 0x000fe200078e0007 */
[----:B------:R-:W-:Y:S02]  /*0f80*/  IADD3 R10, P1, R0, UR12, RZ ;  /* 0x0000000c000a7c10 */ /* 0x000fe4000ff3e0ff */
[----:B------:R-:W-:Y:S02]  /*0f90*/  LEA.HI.X R5, R8, UR5, R9, 0x3, P0 ;  /* 0x0000000508057c11 */ /* 0x000fe400080f1c09 */
[----:B------:R-:W-:-:S03]  /*0fa0*/  IADD3.X R11, R6, UR13, RZ, P1, !PT ;  /* 0x0000000d060b7c10 */ /* 0x000fc60008ffe4ff */
[----:B------:R-:W-:Y:S01]  /*0fb0*/  STG.E.64 desc[UR6][R4.64], R2 ;  /* 0x0000000204007986 */ /* 0x000fe2000c101b06 */
[----:B0-----:R-:W-:-:S04]  /*0fc0*/  LEA R8, P0, R12, R4, 0x3 ;  /* 0x000000040c087211 */ /* 0x001fc800078018ff */
[----:B------:R-:W-:-:S05]  /*0fd0*/  LEA.HI.X R9, R12, R5, R13, 0x3, P0 ;  /* 0x000000050c097211 */ /* 0x000fca00000f1c0d */
[----:B------:R-:W-:Y:S01]  /*0fe0*/  STG.E.64 desc[UR6][R8.64], R10 ;  /* 0x0000000a08007986 */ /* 0x000fe2000c101b06 */
[----:B------:R-:W-:Y:S05]  /*0ff0*/  EXIT ;  /* 0x000000000000794d */ /* 0x000fea0003800000 */
        .weak           $__internal_0_$__cuda_sm20_div_s64
        .type           $__internal_0_$__cuda_sm20_div_s64,@function
        .size           $__internal_0_$__cuda_sm20_div_s64,($__internal_1_$__cuda_sm20_dsqrt_rn_f64_mediumpath_v1 - $__internal_0_$__cuda_sm20_div_s64)
$__internal_0_$__cuda_sm20_div_s64:
[----:B------:R-:W-:Y:S01]  /*1000*/  UIADD3 UR4, UP1, URZ, -UR8, URZ ;  /* 0x800000083f047290 */ /* 0x000fe2000ff3e03f */
[----:B------:R-:W-:Y:S01]  /*1010*/  ISETP.GE.AND P3, PT, R3, RZ, PT ;  /* 0x000000ff0300720c */ /* 0x000fe20003f66270 */
[----:B------:R-:W-:Y:S02]  /*1020*/  UISETP.GE.AND UP0, UPT, UR9, URZ, UPT ;  /* 0x0000003f0900728c */ /* 0x000fe4000bf06270 */
[----:B------:R-:W-:Y:S02]  /*1030*/  UIADD3.X UR5, URZ, ~UR9, URZ, UP1, !UPT ;  /* 0x800000093f057290 */ /* 0x000fe40008ffe43f */
[----:B------:R-:W-:Y:S02]  /*1040*/  USEL UR4, UR4, UR8, !UP0 ;  /* 0x0000000804047287 */ /* 0x000fe4000c000000 */
[----:B------:R-:W-:-:S09]  /*1050*/  USEL UR5, UR5, UR9, !UP0 ;  /* 0x0000000905057287 */ /* 0x000fd2000c000000 */
[----:B------:R-:W0:Y:S08]  /*1060*/  I2F.U64.RP R7, UR4 ;  /* 0x0000000400077d12 */ /* 0x000e300008309000 */
[----:B0-----:R-:W0:Y:S02]  /*1070*/  MUFU.RCP R7, R7 ;  /* 0x0000000700077308 */ /* 0x001e240000001000 */
[----:B0-----:R-:W-:-:S06]  /*1080*/  VIADD R10, R7, 0x1ffffffe ;  /* 0x1ffffffe070a7836 */ /* 0x001fcc0000000000 */
[----:B------:R-:W0:Y:S02]  /*1090*/  F2I.U64.TRUNC R10, R10 ;  /* 0x0000000a000a7311 */ /* 0x000e24000020d800 */
[----:B0-----:R-:W-:-:S04]  /*10a0*/  IMAD.WIDE.U32 R12, R10, UR4, RZ ;  /* 0x000000040a0c7c25 */ /* 0x001fc8000f8e00ff */
[----:B------:R-:W-:Y:S01]  /*10b0*/  IMAD R13, R10, UR5, R13 ;  /* 0x000000050a0d7c24 */ /* 0x000fe2000f8e020d */
[----:B------:R-:W-:-:S03]  /*10c0*/  IADD3 R15, P0, RZ, -R12, RZ ;  /* 0x8000000cff0f7210 */ /* 0x000fc60007f1e0ff */
[----:B------:R-:W-:Y:S02]  /*10d0*/  IMAD R13, R11, UR4, R13 ;  /* 0x000000040b0d7c24 */ /* 0x000fe4000f8e020d */
[----:B------:R-:W-:-:S04]  /*10e0*/  IMAD.HI.U32 R12, R10, R15, RZ ;  /* 0x0000000f0a0c7227 */ /* 0x000fc800078e00ff */
[----:B------:R-:W-:Y:S01]  /*10f0*/  IMAD.X R17, RZ, RZ, ~R13, P0 ;  /* 0x000000ffff117224 */ /* 0x000fe200000e0e0d */
[----:B------:R-:W-:-:S03]  /*1100*/  MOV R13, R10 ;  /* 0x0000000a000d7202 */ /* 0x000fc60000000f00 */
[-C--:B------:R-:W-:Y:S02]  /*1110*/  IMAD R19, R11, R17.reuse, RZ ;  /* 0x000000110b137224 */ /* 0x080fe400078e02ff */
[----:B------:R-:W-:-:S04]  /*1120*/  IMAD.WIDE.U32 R12, P0, R10, R17, R12 ;  /* 0x000000110a0c7225 */ /* 0x000fc8000780000c */
[----:B------:R-:W-:-:S04]  /*1130*/  IMAD.HI.U32 R7, R11, R17, RZ ;  /* 0x000000110b077227 */ /* 0x000fc800078e00ff */
[----:B------:R-:W-:-:S04]  /*1140*/  IMAD.HI.U32 R12, P1, R11, R15, R12 ;  /* 0x0000000f0b0c7227 */ /* 0x000fc8000782000c */
[----:B------:R-:W-:Y:S01]  /*1150*/  IMAD.X R7, R7, 0x1, R11, P0 ;  /* 0x0000000107077824 */ /* 0x000fe200000e060b */
[----:B------:R-:W-:-:S04]  /*1160*/  IADD3 R13, P2, R19, R12, RZ ;  /* 0x0000000c130d7210 */ /* 0x000fc80007f5e0ff */
[----:B------:R-:W-:Y:S01]  /*1170*/  IADD3.X R7, RZ, RZ, R7, P2, P1 ;  /* 0x000000ffff077210 */ /* 0x000fe200017e2407 */
[----:B------:R-:W-:-:S04]  /*1180*/  IMAD.WIDE.U32 R10, R13, UR4, RZ ;  /* 0x000000040d0a7c25 */ /* 0x000fc8000f8e00ff */
[----:B------:R-:W-:Y:S01]  /*1190*/  IMAD R12, R13, UR5, R11 ;  /* 0x000000050d0c7c24 */ /* 0x000fe2000f8e020b */
[----:B------:R-:W-:Y:S02]  /*11a0*/  IADD3 R15, P0, RZ, -R10, RZ ;  /* 0x8000000aff0f7210 */ /* 0x000fe40007f1e0ff */
[-C--:B------:R-:W-:Y:S01]  /*11b0*/  IADD3 R11, P4, RZ, -R4.reuse, RZ ;  /* 0x80000004ff0b7210 */ /* 0x080fe20007f9e0ff */
[----:B------:R-:W-:Y:S02]  /*11c0*/  IMAD R10, R7, UR4, R12 ;  /* 0x00000004070a7c24 */ /* 0x000fe4000f8e020c */
[----:B------:R-:W-:Y:S01]  /*11d0*/  IMAD.HI.U32 R12, R13, R15, RZ ;  /* 0x0000000f0d0c7227 */ /* 0x000fe200078e00ff */
[----:B------:R-:W-:-:S03]  /*11e0*/  SEL R4, R11, R4, !P3 ;  /* 0x000000040b047207 */ /* 0x000fc60005800000 */
[----:B------:R-:W-:Y:S02]  /*11f0*/  IMAD.X R10, RZ, RZ, ~R10, P0 ;  /* 0x000000ffff0a7224 */ /* 0x000fe400000e0e0a */
[----:B------:R-:W-:Y:S02]  /*1200*/  IMAD.X R14, RZ, RZ, ~R3, P4 ;  /* 0x000000ffff0e7224 */ /* 0x000fe400020e0e03 */
[----:B------:R-:W-:-:S03]  /*1210*/  IMAD.WIDE.U32 R12, P0, R13, R10, R12 ;  /* 0x0000000a0d0c7225 */ /* 0x000fc6000780000c */
[----:B------:R-:W-:Y:S01]  /*1220*/  SEL R14, R14, R3, !P3 ;  /* 0x000000030e0e7207 */ /* 0x000fe20005800000 */
[----:B------:R-:W-:Y:S01]  /*1230*/  IMAD.MOV.U32 R11, RZ, RZ, RZ ;  /* 0x000000ffff0b7224 */ /* 0x000fe200078e00ff */
[----:B------:R-:W-:Y:S01]  /*1240*/  LOP3.LUT R3, R3, UR9, RZ, 0x3c, !PT ;  /* 0x0000000903037c12 */ /* 0x000fe2000f8e3cff */
[----:B------:R-:W-:-:S04]  /*1250*/  IMAD.HI.U32 R13, P1, R7, R15, R12 ;  /* 0x0000000f070d7227 */ /* 0x000fc8000782000c */
[CC--:B------:R-:W-:Y:S02]  /*1260*/  IMAD R12, R7.reuse, R10.reuse, RZ ;  /* 0x0000000a070c7224 */ /* 0x0c0fe400078e02ff */
[----:B------:R-:W-:-:S03]  /*1270*/  IMAD.HI.U32 R10, R7, R10, RZ ;  /* 0x0000000a070a7227 */ /* 0x000fc600078e00ff */
[----:B------:R-:W-:Y:S02]  /*1280*/  IADD3 R13, P2, R12, R13, RZ ;  /* 0x0000000d0c0d7210 */ /* 0x000fe40007f5e0ff */
[----:B------:R-:W-:-:S03]  /*1290*/  IADD3.X R7, R10, R7, RZ, P0, !PT ;  /* 0x000000070a077210 */ /* 0x000fc600007fe4ff */
[----:B------:R-:W-:Y:S01]  /*12a0*/  IMAD.HI.U32 R10, R13, R4, RZ ;  /* 0x000000040d0a7227 */ /* 0x000fe200078e00ff */
[----:B------:R-:W-:-:S03]  /*12b0*/  IADD3.X R7, RZ, RZ, R7, P2, P1 ;  /* 0x000000ffff077210 */ /* 0x000fc600017e2407 */
[----:B------:R-:W-:-:S04]  /*12c0*/  IMAD.WIDE.U32 R10, R13, R14, R10 ;  /* 0x0000000e0d0a7225 */ /* 0x000fc800078e000a */
[C---:B------:R-:W-:Y:S02]  /*12d0*/  IMAD R13, R7.reuse, R14, RZ ;  /* 0x0000000e070d7224 */ /* 0x040fe400078e02ff */
[----:B------:R-:W-:-:S04]  /*12e0*/  IMAD.HI.U32 R10, P0, R7, R4, R10 ;  /* 0x00000004070a7227 */ /* 0x000fc8000780000a */
[----:B------:R-:W-:Y:S01]  /*12f0*/  IMAD.HI.U32 R7, R7, R14, RZ ;  /* 0x0000000e07077227 */ /* 0x000fe200078e00ff */
[----:B------:R-:W-:-:S03]  /*1300*/  IADD3 R13, P1, R13, R10, RZ ;  /* 0x0000000a0d0d7210 */ /* 0x000fc60007f3e0ff */
[----:B------:R-:W-:Y:S02]  /*1310*/  IMAD.X R7, RZ, RZ, R7, P0 ;  /* 0x000000ffff077224 */ /* 0x000fe400000e0607 */
[----:B------:R-:W-:-:S04]  /*1320*/  IMAD.WIDE.U32 R10, R13, UR4, RZ ;  /* 0x000000040d0a7c25 */ /* 0x000fc8000f8e00ff */
[----:B------:R-:W-:Y:S01]  /*1330*/  IMAD.X R7, RZ, RZ, R7, P1 ;  /* 0x000000ffff077224 */ /* 0x000fe200008e0607 */
[----:B------:R-:W-:Y:S01]  /*1340*/  IADD3 R4, P1, -R10, R4, RZ ;  /* 0x000000040a047210 */ /* 0x000fe20007f3e1ff */
[C---:B------:R-:W-:Y:S01]  /*1350*/  IMAD R12, R13.reuse, UR5, R11 ;  /* 0x000000050d0c7c24 */ /* 0x040fe2000f8e020b */
[----:B------:R-:W-:Y:S02]  /*1360*/  IADD3 R10, P2, R13, 0x1, RZ ;  /* 0x000000010d0a7810 */ /* 0x000fe40007f5e0ff */
[----:B------:R-:W-:Y:S01]  /*1370*/  ISETP.GE.U32.AND P0, PT, R4, UR4, PT ;  /* 0x0000000404007c0c */ /* 0x000fe2000bf06070 */
[----:B------:R-:W-:-:S05]  /*1380*/  IMAD R12, R7, UR4, R12 ;  /* 0x00000004070c7c24 */ /* 0x000fca000f8e020c */
[----:B------:R-:W-:Y:S02]  /*1390*/  IADD3.X R15, ~R12, R14, RZ, P1, !PT ;  /* 0x0000000e0c0f7210 */ /* 0x000fe40000ffe5ff */
[----:B------:R-:W-:Y:S02]  /*13a0*/  IADD3 R11, P1, R4, -UR4, RZ ;  /* 0x80000004040b7c10 */ /* 0x000fe4000ff3e0ff */
[C---:B------:R-:W-:Y:S02]  /*13b0*/  ISETP.GE.U32.AND.EX P0, PT, R15.reuse, UR5, PT, P0 ;  /* 0x000000050f007c0c */ /* 0x040fe4000bf06100 */
[----:B------:R-:W-:Y:S02]  /*13c0*/  IADD3.X R12, R15, ~UR5, RZ, P1, !PT ;  /* 0x800000050f0c7c10 */ /* 0x000fe40008ffe4ff */
[----:B------:R-:W-:Y:S01]  /*13d0*/  SEL R11, R11, R4, P0 ;  /* 0x000000040b0b7207 */ /* 0x000fe20000000000 */
[----:B------:R-:W-:Y:S01]  /*13e0*/  IMAD.X R4, RZ, RZ, R7, P2 ;  /* 0x000000ffff047224 */ /* 0x000fe200010e0607 */
[----:B------:R-:W-:-:S02]  /*13f0*/  SEL R10, R10, R13, P0 ;  /* 0x0000000d0a0a7207 */ /* 0x000fc40000000000 */
[----:B------:R-:W-:Y:S02]  /*1400*/  SEL R12, R12, R15, P0 ;  /* 0x0000000f0c0c7207 */ /* 0x000fe40000000000 */
[----:B------:R-:W-:Y:S02]  /*1410*/  ISETP.GE.U32.AND P1, PT, R11, UR4, PT ;  /* 0x000000040b007c0c */ /* 0x000fe4000bf26070 */
[----:B------:R-:W-:Y:S02]  /*1420*/  SEL R11, R4, R7, P0 ;  /* 0x00000007040b7207 */ /* 0x000fe40000000000 */
[----:B------:R-:W-:Y:S02]  /*1430*/  IADD3 R7, P2, R10, 0x1, RZ ;  /* 0x000000010a077810 */ /* 0x000fe40007f5e0ff */
[----:B------:R-:W-:Y:S02]  /*1440*/  ISETP.GE.U32.AND.EX P0, PT, R12, UR5, PT, P1 ;  /* 0x000000050c007c0c */ /* 0x000fe4000bf06110 */
[----:B------:R-:W-:Y:S01]  /*1450*/  ISETP.GE.AND P1, PT, R3, RZ, PT ;  /* 0x000000ff0300720c */ /* 0x000fe20003f26270 */
[----:B------:R-:W-:Y:S01]  /*1460*/  IMAD.X R4, RZ, RZ, R11, P2 ;  /* 0x000000ffff047224 */ /* 0x000fe200010e060b */
[----:B------:R-:W-:-:S04]  /*1470*/  SEL R7, R7, R10, P0 ;  /* 0x0000000a07077207 */ /* 0x000fc80000000000 */
[----:B------:R-:W-:Y:S02]  /*1480*/  SEL R4, R4, R11, P0 ;  /* 0x0000000b04047207 */ /* 0x000fe40000000000 */
[-C--:B------:R-:W-:Y:S02]  /*1490*/  IADD3 R10, P2, RZ, -R7.reuse, RZ ;  /* 0x80000007ff0a7210 */ /* 0x080fe40007f5e0ff */
[----:B------:R-:W-:Y:S02]  /*14a0*/  ISETP.NE.U32.AND P0, PT, RZ, UR8, PT ;  /* 0x00000008ff007c0c */ /* 0x000fe4000bf05070 */
[----:B------:R-:W-:Y:S01]  /*14b0*/  SEL R7, R10, R7, !P1 ;  /* 0x000000070a077207 */ /* 0x000fe20004800000 */
[----:B------:R-:W-:Y:S01]  /*14c0*/  IMAD.X R3, RZ, RZ, ~R4, P2 ;  /* 0x000000ffff037224 */ /* 0x000fe200010e0e04 */
[----:B------:R-:W-:-:S04]  /*14d0*/  ISETP.NE.AND.EX P0, PT, RZ, UR9, PT, P0 ;  /* 0x00000009ff007c0c */ /* 0x000fc8000bf05300 */
[----:B------:R-:W-:Y:S01]  /*14e0*/  SEL R4, R3, R4, !P1 ;  /* 0x0000000403047207 */ /* 0x000fe20004800000 */
[----:B------:R-:W-:Y:S01]  /*14f0*/  HFMA2.MMA R3, -RZ, RZ, 0, 0 ;  /* 0x00000000ff037435 */ /* 0x000fe200000001ff */
[----:B------:R-:W-:Y:S02]  /*1500*/  SEL R7, R7, 0xffffffff, P0 ;  /* 0xffffffff07077807 */ /* 0x000fe40000000000 */
[----:B------:R-:W-:-:S03]  /*1510*/  SEL R4, R4, 0xffffffff, P0 ;  /* 0xffffffff04047807 */ /* 0x000fc60000000000 */
[----:B------:R-:W-:Y:S05]  /*1520*/  RET.REL.NODEC R2 `(_ZN2at6native19triu_indices_kernelIlEEvPT_lllll) ;  /* 0xffffffe802b47950 */ /* 0x000fea0003c3ffff */
        .weak           $__internal_1_$__cuda_sm20_dsqrt_rn_f64_mediumpath_v1
        .type           $__internal_1_$__cuda_sm20_dsqrt_rn_f64_mediumpath_v1,@function
        .size           $__internal_1_$__cuda_sm20_dsqrt_rn_f64_mediumpath_v1,(.L_x_71 - $__internal_1_$__cuda_sm20_dsqrt_rn_f64_mediumpath_v1)
$__internal_1_$__cuda_sm20_dsqrt_rn_f64_mediumpath_v1:
[----:B------:R-:W-:Y:S01]  /*1530*/  ISETP.GE.U32.AND P0, PT, R20, -0x3400000, PT ;  /* 0xfcc000001400780c */ /* 0x000fe20003f06070 */
[----:B------:R-:W-:Y:S01]  /*1540*/  BSSY B3, `(.L_x_12) ;  /* 0x0000026000037945 */ /* 0x000fe20003800000 */
[----:B------:R-:W-:Y:S02]  /*1550*/  IMAD.MOV.U32 R23, RZ, RZ, R17 ;  /* 0x000000ffff177224 */ /* 0x000fe400078e0011 */
[----:B------:R-:W-:Y:S02]  /*1560*/  IMAD.MOV.U32 R20, RZ, RZ, R0 ;  /* 0x000000ffff147224 */ /* 0x000fe400078e0000 */
[----:B------:R-:W-:-:S07]  /*1570*/  IMAD.MOV.U32 R24, RZ, RZ, R2 ;  /* 0x000000ffff187224 */ /* 0x000fce00078e0002 */
[----:B------:R-:W-:Y:S05]  /*1580*/  @!P0 BRA `(.L_x_13) ;  /* 0x0000000000208947 */ /* 0x000fea0003800000 */
[----:B------:R-:W-:-:S10]  /*1590*/  DFMA.RM R20, R20, R24, R18 ;  /* 0x000000181414722b */ /* 0x000fd40000004012 */
[----:B------:R-:W-:-:S04]  /*15a0*/  IADD3 R18, P0, R20, 0x1, RZ ;  /* 0x0000000114127810 */ /* 0x000fc80007f1e0ff */
[----:B------:R-:W-:-:S06]  /*15b0*/  IADD3.X R19, RZ, R21, RZ, P0, !PT ;  /* 0x00000015ff137210 */ /* 0x000fcc00007fe4ff */
[----:B------:R-:W-:-:S08]  /*15c0*/  DFMA.RP R22, -R20, R18, R22 ;  /* 0x000000121416722b */ /* 0x000fd00000008116 */
[----:B------:R-:W-:-:S06]  /*15d0*/  DSETP.GT.AND P0, PT, R22, RZ, PT ;  /* 0x000000ff1600722a */ /* 0x000fcc0003f04000 */
[----:B------:R-:W-:Y:S02]  /*15e0*/  FSEL R18, R18, R20, P0 ;  /* 0x0000001412127208 */ /* 0x000fe40000000000 */
[----:B------:R-:W-:Y:S01]  /*15f0*/  FSEL R19, R19, R21, P0 ;  /* 0x0000001513137208 */ /* 0x000fe20000000000 */
[----:B------:R-:W-:Y:S06]  /*1600*/  BRA `(.L_x_14) ;  /* 0x0000000000647947 */ /* 0x000fec0003800000 */
.L_x_13:
[----:B------:R-:W-:-:S14]  /*1610*/  DSETP.NE.AND P0, PT, R22, RZ, PT ;  /* 0x000000ff1600722a */ /* 0x000fdc0003f05000 */
[----:B------:R-:W-:Y:S05]  /*1620*/  @!P0 BRA `(.L_x_15) ;  /* 0x0000000000588947 */ /* 0x000fea0003800000 */
[----:B------:R-:W-:-:S13]  /*1630*/  ISETP.GE.AND P0, PT, R23, RZ, PT ;  /* 0x000000ff1700720c */ /* 0x000fda0003f06270 */
[----:B------:R-:W-:Y:S02]  /*1640*/  @!P0 IMAD.MOV.U32 R18, RZ, RZ, 0x0 ;  /* 0x00000000ff128424 */ /* 0x000fe400078e00ff */
[----:B------:R-:W-:Y:S01]  /*1650*/  @!P0 IMAD.MOV.U32 R19, RZ, RZ, -0x80000 ;  /* 0xfff80000ff138424 */ /* 0x000fe200078e00ff */
[----:B------:R-:W-:Y:S06]  /*1660*/  @!P0 BRA `(.L_x_14) ;  /* 0x00000000004c8947 */ /* 0x000fec0003800000 */
[----:B------:R-:W-:-:S13]  /*1670*/  ISETP.GT.AND P0, PT, R23, 0x7fefffff, PT ;  /* 0x7fefffff1700780c */ /* 0x000fda0003f04270 */
[----:B------:R-:W-:Y:S05]  /*1680*/  @P0 BRA `(.L_x_15) ;  /* 0x0000000000400947 */ /* 0x000fea0003800000 */
[----:B------:R-:W-:Y:S01]  /*1690*/  DMUL R24, R22, 8.11296384146066816958e+31 ;  /* 0x4690000016187828 */ /* 0x000fe20000000000 */
[----:B------:R-:W-:Y:S01]  /*16a0*/  MOV R20, 0x0 ;  /* 0x0000000000147802 */ /* 0x000fe20000000f00 */
[----:B------:R-:W-:Y:S02]  /*16b0*/  IMAD.MOV.U32 R22, RZ, RZ, RZ ;  /* 0x000000ffff167224 */ /* 0x000fe400078e00ff */
[----:B------:R-:W-:Y:S02]  /*16c0*/  IMAD.MOV.U32 R21, RZ, RZ, 0x3fd80000 ;  /* 0x3fd80000ff157424 */ /* 0x000fe400078e00ff */
[----:B------:R-:W0:Y:S02]  /*16d0*/  MUFU.RSQ64H R23, R25 ;  /* 0x0000001900177308 */ /* 0x000e240000001c00 */
[----:B0-----:R-:W-:-:S08]  /*16e0*/  DMUL R18, R22, R22 ;  /* 0x0000001616127228 */ /* 0x001fd00000000000 */
[----:B------:R-:W-:-:S08]  /*16f0*/  DFMA R18, R24, -R18, 1 ;  /* 0x3ff000001812742b */ /* 0x000fd00000000812 */
[----:B------:R-:W-:Y:S02]  /*1700*/  DFMA R20, R18, R20, 0.5 ;  /* 0x3fe000001214742b */ /* 0x000fe40000000014 */
[----:B------:R-:W-:-:S08]  /*1710*/  DMUL R18, R22, R18 ;  /* 0x0000001216127228 */ /* 0x000fd00000000000 */
[----:B------:R-:W-:-:S08]  /*1720*/  DFMA R20, R20, R18, R22 ;  /* 0x000000121414722b */ /* 0x000fd00000000016 */
[----:B------:R-:W-:Y:S02]  /*1730*/  DMUL R18, R24, R20 ;  /* 0x0000001418127228 */ /* 0x000fe40000000000 */
[----:B------:R-:W-:-:S06]  /*1740*/  VIADD R21, R21, 0xfff00000 ;  /* 0xfff0000015157836 */ /* 0x000fcc0000000000 */
[----:B------:R-:W-:-:S08]  /*1750*/  DFMA R22, R18, -R18, R24 ;  /* 0x800000121216722b */ /* 0x000fd00000000018 */
[----:B------:R-:W-:-:S10]  /*1760*/  DFMA R18, R20, R22, R18 ;  /* 0x000000161412722b */ /* 0x000fd40000000012 */
[----:B------:R-:W-:Y:S01]  /*1770*/  VIADD R19, R19, 0xfcb00000 ;  /* 0xfcb0000013137836 */ /* 0x000fe20000000000 */
[----:B------:R-:W-:Y:S06]  /*1780*/  BRA `(.L_x_14) ;  /* 0x0000000000047947 */ /* 0x000fec0003800000 */
.L_x_15:
[----:B------:R-:W-:-:S11]  /*1790*/  DADD R18, R22, R22 ;  /* 0x0000000016127229 */ /* 0x000fd60000000016 */
.L_x_14:
[----:B------:R-:W-:Y:S05]  /*17a0*/  BSYNC B3 ;  /* 0x0000000000037941 */ /* 0x000fea0003800000 */
.L_x_12:
[----:B------:R-:W-:Y:S01]  /*17b0*/  IMAD.MOV.U32 R27, RZ, RZ, 0x0 ;  /* 0x00000000ff1b7424 */ /* 0x000fe200078e00ff */
[----:B------:R-:W-:Y:S01]  /*17c0*/  MOV R24, R18 ;  /* 0x0000001200187202 */ /* 0x000fe20000000f00 */
[----:B------:R-:W-:Y:S02]  /*17d0*/  IMAD.MOV.U32 R25, RZ, RZ, R19 ;  /* 0x000000ffff197224 */ /* 0x000fe400078e0013 */
[----:B------:R-:W-:Y:S05]  /*17e0*/  RET.REL.NODEC R26 `(_ZN2at6native19triu_indices_kernelIlEEvPT_lllll) ;  /* 0xffffffe81a047950 */ /* 0x000fea0003c3ffff */
.L_x_16:
[----:B------:R-:W-:-:S00]  /*17f0*/  BRA `(.L_x_16) ;  /* 0xfffffffc00fc7947 */ /* 0x000fc0000383ffff */
[----:B------:R-:W-:-:S00]  /*1800*/  NOP ;  /* 0x0000000000007918 */ /* 0x000fc00000000000 */
[----:B------:R-:W-:-:S00]  /*1810*/  NOP ;  /* 0x0000000000007918 */ /* 0x000fc00000000000 */
[----:B------:R-:W-:-:S00]  /*1820*/  NOP ;  /* 0x0000000000007918 */ /* 0x000fc00000000000 */
[----:B------:R-:W-:-:S00]  /*1830*/  NOP ;  /* 0x0000000000007918 */ /* 0x000fc00000000000 */
[----:B------:R-:W-:-:S00]  /*1840*/  NOP ;  /* 0x0000000000007918 */ /* 0x000fc00000000000 */
[----:B------:R-:W-:-:S00]  /*1850*/  NOP ;  /* 0x0000000000007918 */ /* 0x000fc00000000000 */
[----:B------:R-:W-:-:S00]  /*1860*/  NOP ;  /* 0x0000000000007918 */ /* 0x000fc00000000000 */
[----:B------:R-:W-:-:S00]  /*1870*/  NOP ;  /* 0x0000000000007918 */ /* 0x000fc00000000000 */
.L_x_71:


//--------------------- .text._ZN2at6native19triu_indices_kernelIiEEvPT_lllll --------------------------
	.section	.text._ZN2at6native19triu_indices_kernelIiEEvPT_lllll,"ax",@progbits
	.align	128
        .global         _ZN2at6native19triu_indices_kernelIiEEvPT_lllll
        .type           _ZN2at6native19triu_indices_kernelIiEEvPT_lllll,@function
        .size           _ZN2at6native19triu_indices_kernelIiEEvPT_lllll,(.L_x_73 - _ZN2at6native19triu_indices_kernelIiEEvPT_lllll)
        .other          _ZN2at6native19triu_indices_kernelIiEEvPT_lllll,@"STO_CUDA_ENTRY STV_DEFAULT"
_ZN2at6native19triu_indices_kernelIiEEvPT_lllll:
.text._ZN2at6native19triu_indices_kernelIiEEvPT_lllll:
        /* <DEDUP_REMOVED lines=20> */
[----:B------:R-:W-:Y:S01]  /*0140*/  MOV R29, 0x3fd80000 ;  /* 0x3fd80000001d7802 */ /* 0x000fe20000000f00 */
[----:B------:R-:W-:Y:S01]  /*0150*/  BSSY B1, `(.L_x_19) ;  /* 0x0000025000017945 */ /* 0x000fe20003800000 */
        /* <DEDUP_REMOVED lines=9> */
[----:B------:R-:W-:Y:S02]  /*01f0*/  IMAD R0, R3, R4, RZ ;  /* 0x0000000403007224 */ /* 0x000fe400078e02ff */
[----:B------:R-:W-:Y:S02]  /*0200*/  IMAD.MOV.U32 R14, RZ, RZ, R12 ;  /* 0x000000ffff0e7224 */ /* 0x000fe400078e000c */
[----:B------:R-:W-:-:S05]  /*0210*/  IMAD R15, R4, R3, R0 ;  /* 0x00000003040f7224 */ /* 0x000fca00078e0200 */
[----:B------:R-:W-:-:S04]  /*0220*/  IADD3 R15, R13, R15, RZ ;  /* 0x0000000f0d0f7210 */ /* 0x000fc80007ffe0ff */
        /* <DEDUP_REMOVED lines=10> */
[----:B------:R-:W-:Y:S02]  /*02d0*/  VIADD R23, R29, 0xfff00000 ;  /* 0xfff000001d177836 */ /* 0x000fe40000000000 */
[----:B------:R-:W-:-:S04]  /*02e0*/  IMAD.MOV.U32 R22, RZ, RZ, R28 ;  /* 0x000000ffff167224 */ /* 0x000fc800078e001c */
[----:B------:R-:W-:-:S08]  /*02f0*/  DFMA R20, R18, -R18, R26 ;  /* 0x800000121214722b */ /* 0x000fd0000000001a */
[----:B------:R-:W-:Y:S01]  /*0300*/  DFMA R24, R20, R22, R18 ;  /* 0x000000161418722b */ /* 0x000fe20000000012 */
[----:B------:R-:W-:Y:S10]  /*0310*/  @!P0 BRA `(.L_x_20) ;  /* 0x0000000000208947 */ /* 0x000ff40003800000 */
[----:B------:R-:W-:Y:S01]  /*0320*/  MOV R22, R26 ;  /* 0x0000001a00167202 */ /* 0x000fe20000000f00 */
[----:B------:R-:W-:Y:S01]  /*0330*/  IMAD.MOV.U32 R0, RZ, RZ, R20 ;  /* 0x000000ffff007224 */ /* 0x000fe200078e0014 */
[----:B------:R-:W-:Y:S01]  /*0340*/  MOV R25, R23 ;  /* 0x0000001700197202 */ /* 0x000fe20000000f00 */
[----:B------:R-:W-:Y:S01]  /*0350*/  IMAD.MOV.U32 R2, RZ, RZ, R28 ;  /* 0x000000ffff027224 */ /* 0x000fe200078e001c */
[----:B------:R-:W-:Y:S01]  /*0360*/  MOV R26, 0x3a0 ;  /* 0x000003a0001a7802 */ /* 0x000fe20000000f00 */
[----:B------:R-:W-:Y:S02]  /*0370*/  IMAD.MOV.U32 R17, RZ, RZ, R27 ;  /* 0x000000ffff117224 */ /* 0x000fe400078e001b */
[----:B------:R-:W-:-:S07]  /*0380*/  IMAD.MOV.U32 R20, RZ, RZ, R16 ;  /* 0x000000ffff147224 */ /* 0x000fce00078e0010 */
[----:B------:R-:W-:Y:S05]  /*0390*/  CALL.REL.NOINC `($__internal_3_$__cuda_sm20_dsqrt_rn_f64_mediumpath_v1) ;  /* 0x0000001000087944 */ /* 0x000fea0003c00000 */
.L_x_20:
[----:B------:R-:W-:Y:S05]  /*03a0*/  BSYNC B1 ;  /* 0x0000000000017941 */ /* 0x000fea0003800000 */
.L_x_19:
        /* <DEDUP_REMOVED lines=20> */
[----:B------:R-:W-:Y:S01]  /*04f0*/  IMAD R17, R25, R19, R17 ;  /* 0x0000001319117224 */ /* 0x000fe200078e0211 */
[----:B------:R-:W-:Y:S01]  /*0500*/  MOV R25, 0x3fd80000 ;  /* 0x3fd8000000197802 */ /* 0x000fe20000000f00 */
[----:B------:R-:W-:-:S03]  /*0510*/  IMAD.MOV.U32 R24, RZ, RZ, 0x0 ;  /* 0x00000000ff187424 */ /* 0x000fc600078e00ff */
        /* <DEDUP_REMOVED lines=12> */
[----:B------:R-:W-:Y:S02]  /*05e0*/  VIADD R13, R25, 0xfff00000 ;  /* 0xfff00000190d7836 */ /* 0x000fe40000000000 */
[----:B------:R-:W-:-:S04]  /*05f0*/  IMAD.MOV.U32 R12, RZ, RZ, R24 ;  /* 0x000000ffff0c7224 */ /* 0x000fc800078e0018 */
        /* <DEDUP_REMOVED lines=9> */
[----:B------:R-:W-:Y:S05]  /*0690*/  CALL.REL.NOINC `($__internal_3_$__cuda_sm20_dsqrt_rn_f64_mediumpath_v1) ;  /* 0x0000000c00487944 */ /* 0x000fea0003c00000 */
[----:B------:R-:W-:Y:S01]  /*06a0*/  MOV R26, R24 ;  /* 0x00000018001a7202 */ /* 0x000fe20000000f00 */
[----:B------:R-:W-:-:S07]  /*06b0*/  IMAD.MOV.U32 R27, RZ, RZ, R25 ;  /* 0x000000ffff1b7224 */ /* 0x000fce00078e0019 */
.L_x_24:
[----:B------:R-:W-:Y:S05]  /*06c0*/  BSYNC B2 ;  /* 0x0000000000027941 */ /* 0x000fea0003800000 */
.L_x_23:
        /* <DEDUP_REMOVED lines=9> */
[----:B------:R-:W-:Y:S02]  /*0760*/  IADD3 R0, P3, R12, 0x1, RZ ;  /* 0x000000010c007810 */ /* 0x000fe40007f7e0ff */
[----:B------:R-:W-:Y:S01]  /*0770*/  MOV R16, R12 ;  /* 0x0000000c00107202 */ /* 0x000fe20000000f00 */
[--C-:B------:R-:W-:Y:S01]  /*0780*/  IMAD.MOV.U32 R5, RZ, RZ, R2.reuse ;  /* 0x000000ffff057224 */ /* 0x100fe200078e0002 */
[----:B------:R-:W-:Y:S01]  /*0790*/  ISETP.GE.U32.AND P0, PT, R0, R15, PT ;  /* 0x0000000f0000720c */ /* 0x000fe20003f06070 */
[----:B------:R-:W-:-:S05]  /*07a0*/  IMAD.X R0, RZ, RZ, R2, P3 ;  /* 0x000000ffff007224 */ /* 0x000fca00018e0602 */
[----:B------:R-:W-:-:S13]  /*07b0*/  ISETP.GE.AND.EX P0, PT, R0, R13, PT, P0 ;  /* 0x0000000d0000720c */ /* 0x000fda0003f06300 */
[----:B------:R-:W-:Y:S05]  /*07c0*/  @P0 BRA `(.L_x_22) ;  /* 0x0000000000700947 */ /* 0x000fea0003800000 */
[----:B------:R-:W-:Y:S01]  /*07d0*/  IMAD.MOV.U32 R0, RZ, RZ, R13 ;  /* 0x000000ffff007224 */ /* 0x000fe200078e000d */
[C---:B------:R-:W-:Y:S01]  /*07e0*/  SHF.L.U64.HI R6, R7.reuse, 0x1, R6 ;  /* 0x0000000107067819 */ /* 0x040fe20000010206 */
[----:B------:R-:W-:Y:S01]  /*07f0*/  IMAD.MOV.U32 R16, RZ, RZ, R12 ;  /* 0x000000ffff107224 */ /* 0x000fe200078e000c */
[----:B------:R-:W-:Y:S01]  /*0800*/  MOV R5, R2 ;  /* 0x0000000200057202 */ /* 0x000fe20000000f00 */
[----:B------:R-:W-:-:S07]  /*0810*/  IMAD.SHL.U32 R19, R7, 0x2, RZ ;  /* 0x0000000207137824 */ /* 0x000fce00078e00ff */
.L_x_25:
[----:B------:R-:W-:-:S05]  /*0820*/  IADD3 R17, P0, R16, R15, RZ ;  /* 0x0000000f10117210 */ /* 0x000fca0007f1e0ff */
[----:B------:R-:W-:-:S05]  /*0830*/  IMAD.X R14, R5, 0x1, R0, P0 ;  /* 0x00000001050e7824 */ /* 0x000fca00000e0600 */
[--C-:B------:R-:W-:Y:S02]  /*0840*/  SHF.R.S64 R17, R17, 0x1, R14.reuse ;  /* 0x0000000111117819 */ /* 0x100fe4000000100e */
[----:B------:R-:W-:Y:S02]  /*0850*/  SHF.R.S32.HI R14, RZ, 0x1, R14 ;  /* 0x00000001ff0e7819 */ /* 0x000fe4000001140e */
[----:B------:R-:W-:Y:S02]  /*0860*/  IADD3 R2, P0, R17, R4, RZ ;  /* 0x0000000411027210 */ /* 0x000fe40007f1e0ff */
[----:B------:R-:W-:-:S03]  /*0870*/  IADD3 R13, P1, RZ, -R17, RZ ;  /* 0x80000011ff0d7210 */ /* 0x000fc60007f3e0ff */
[----:B------:R-:W-:Y:S01]  /*0880*/  IMAD.X R12, R14, 0x1, R3, P0 ;  /* 0x000000010e0c7824 */ /* 0x000fe200000e0603 */
[----:B------:R-:W-:-:S03]  /*0890*/  IADD3.X R18, RZ, ~R14, RZ, P1, !PT ;  /* 0x8000000eff127210 */ /* 0x000fc60000ffe4ff */
[-C--:B------:R-:W-:Y:S02]  /*08a0*/  IMAD R21, R12, R13.reuse, RZ ;  /* 0x0000000d0c157224 */ /* 0x080fe400078e02ff */
[----:B------:R-:W-:-:S04]  /*08b0*/  IMAD.WIDE.U32 R12, R2, R13, RZ ;  /* 0x0000000d020c7225 */ /* 0x000fc800078e00ff */
[----:B------:R-:W-:Y:S01]  /*08c0*/  IMAD R21, R2, R18, R21 ;  /* 0x0000001202157224 */ /* 0x000fe200078e0215 */
[----:B------:R-:W-:-:S03]  /*08d0*/  ISETP.GT.U32.AND P0, PT, R12, R19, PT ;  /* 0x000000130c00720c */ /* 0x000fc60003f04070 */
[----:B------:R-:W-:-:S05]  /*08e0*/  IMAD.IADD R13, R13, 0x1, R21 ;  /* 0x000000010d0d7824 */ /* 0x000fca00078e0215 */
        /* <DEDUP_REMOVED lines=10> */
.L_x_22:
[----:B------:R-:W-:Y:S05]  /*0990*/  BSYNC B1 ;  /* 0x0000000000017941 */ /* 0x000fea0003800000 */
.L_x_21:
[----:B------:R-:W-:Y:S01]  /*09a0*/  IADD3 R2, P0, -R16, R10, RZ ;  /* 0x0000000a10027210 */ /* 0x000fe20007f1e1ff */
[----:B------:R-:W-:Y:S01]  /*09b0*/  ULDC UR5, c[0x0][0x234] ;  /* 0x00008d0000057ab9 */ /* 0x000fe20000000800 */
[----:B------:R-:W-:Y:S02]  /*09c0*/  ULDC UR4, c[0x0][0x22c] ;  /* 0x00008b0000047ab9 */ /* 0x000fe40000000800 */
[----:B------:R-:W-:Y:S01]  /*09d0*/  ULOP3.LUT UR4, UR5, UR4, URZ, 0xfc, !UPT ;  /* 0x0000000405047292 */ /* 0x000fe2000f8efc3f */
[----:B------:R-:W-:-:S04]  /*09e0*/  IMAD.X R11, R11, 0x1, ~R5, P0 ;  /* 0x000000010b0b7824 */ /* 0x000fc800000e0e05 */
[----:B------:R-:W-:Y:S01]  /*09f0*/  IMAD R11, R11, R16, RZ ;  /* 0x000000100b0b7224 */ /* 0x000fe200078e02ff */
[----:B------:R-:W-:-:S03]  /*0a00*/  ISETP.NE.U32.AND P0, PT, RZ, UR4, PT ;  /* 0x00000004ff007c0c */ /* 0x000fc6000bf05070 */
[----:B------:R-:W-:Y:S02]  /*0a10*/  IMAD R11, R5, R2, R11 ;  /* 0x00000002050b7224 */ /* 0x000fe400078e020b */
[----:B------:R-:W-:-:S05]  /*0a20*/  IMAD.WIDE.U32 R2, R2, R16, RZ ;  /* 0x0000001002027225 */ /* 0x000fca00078e00ff */
[----:B------:R-:W-:-:S04]  /*0a30*/  IADD3 R3, R3, R11, RZ ;  /* 0x0000000b03037210 */ /* 0x000fc80007ffe0ff */
[----:B------:R-:W-:-:S04]  /*0a40*/  SHF.R.S64 R2, R2, 0x1, R3 ;  /* 0x0000000102027819 */ /* 0x000fc80000001003 */
[----:B------:R-:W-:Y:S01]  /*0a50*/  IADD3 R7, -R2, R16, R7 ;  /* 0x0000001002077210 */ /* 0x000fe20007ffe107 */
[----:B------:R-:W-:Y:S06]  /*0a60*/  @!P0 BRA `(.L_x_26) ;  /* 0x00000000001c8947 */ /* 0x000fec0003800000 */
[----:B------:R-:W-:Y:S01]  /*0a70*/  ULDC.64 UR4, c[0x0][0x230] ;  /* 0x00008c0000047ab9 */ /* 0x000fe20000000a00 */
[----:B------:R-:W-:Y:S01]  /*0a80*/  MOV R0, 0xac0 ;  /* 0x00000ac000007802 */ /* 0x000fe20000000f00 */
[----:B------:R-:W-:Y:S02]  /*0a90*/  IMAD.U32 R3, RZ, RZ, UR4 ;  /* 0x00000004ff037e24 */ /* 0x000fe4000f8e00ff */
[----:B------:R-:W-:-:S07]  /*0aa0*/  IMAD.U32 R2, RZ, RZ, UR5 ;  /* 0x00000005ff027e24 */ /* 0x000fce000f8e00ff */
[----:B------:R-:W-:Y:S05]  /*0ab0*/  CALL.REL.NOINC `($__internal_2_$__cuda_sm20_div_s64) ;  /* 0x0000000400187944 */ /* 0x000fea0003c00000 */
[----:B------:R-:W-:Y:S01]  /*0ac0*/  IMAD.IADD R11, R11, 0x1, R16 ;  /* 0x000000010b0b7824 */ /* 0x000fe200078e0210 */
[----:B------:R-:W-:Y:S06]  /*0ad0*/  BRA `(.L_x_27) ;  /* 0x0000000000e07947 */ /* 0x000fec0003800000 */
.L_x_26:
[----:B------:R-:W-:Y:S01]  /*0ae0*/  ULDC UR4, c[0x0][0x228] ;  /* 0x00008a0000047ab9 */ /* 0x000fe20000000800 */
[----:B------:R-:W0:Y:S01]  /*0af0*/  LDC R6, c[0x0][0x230] ;  /* 0x00008c00ff067b82 */ /* 0x000e220000000800 */
[----:B------:R-:W1:Y:S01]  /*0b00*/  I2F.U32.RP R0, UR4 ;  /* 0x0000000400007d06 */ /* 0x000e620008209000 */
[----:B------:R-:W-:-:S07]  /*0b10*/  ISETP.NE.U32.AND P2, PT, RZ, UR4, PT ;  /* 0x00000004ff007c0c */ /* 0x000fce000bf45070 */
[----:B-1----:R-:W1:Y:S02]  /*0b20*/  MUFU.RCP R0, R0 ;  /* 0x0000000000007308 */ /* 0x002e640000001000 */
[----:B-1----:R-:W-:-:S06]  /*0b30*/  IADD3 R2, R0, 0xffffffe, RZ ;  /* 0x0ffffffe00027810 */ /* 0x002fcc0007ffe0ff */
[----:B------:R1:W2:Y:S02]  /*0b40*/  F2I.FTZ.U32.TRUNC.NTZ R3, R2 ;  /* 0x0000000200037305 */ /* 0x0002a4000021f000 */
[----:B-1----:R-:W-:Y:S02]  /*0b50*/  IMAD.MOV.U32 R2, RZ, RZ, RZ ;  /* 0x000000ffff027224 */ /* 0x002fe400078e00ff */
[----:B--2---:R-:W-:-:S04]  /*0b60*/  IMAD.MOV R5, RZ, RZ, -R3 ;  /* 0x000000ffff057224 */ /* 0x004fc800078e0a03 */
[----:B------:R-:W-:-:S04]  /*0b70*/  IMAD R5, R5, UR4, RZ ;  /* 0x0000000405057c24 */ /* 0x000fc8000f8e02ff */
[----:B------:R-:W-:-:S06]  /*0b80*/  IMAD.HI.U32 R3, R3, R5, R2 ;  /* 0x0000000503037227 */ /* 0x000fcc00078e0002 */
[----:B0-----:R-:W-:-:S04]  /*0b90*/  IMAD.HI.U32 R3, R3, R6, RZ ;  /* 0x0000000603037227 */ /* 0x001fc800078e00ff */
[----:B------:R-:W-:-:S04]  /*0ba0*/  IMAD.MOV R4, RZ, RZ, -R3 ;  /* 0x000000ffff047224 */ /* 0x000fc800078e0a03 */
[----:B------:R-:W-:-:S05]  /*0bb0*/  IMAD R0, R4, UR4, R6 ;  /* 0x0000000404007c24 */ /* 0x000fca000f8e0206 */
[----:B------:R-:W-:-:S13]  /*0bc0*/  ISETP.GE.U32.AND P0, PT, R0, UR4, PT ;  /* 0x0000000400007c0c */ /* 0x000fda000bf06070 */
[----:B------:R-:W-:Y:S01]  /*0bd0*/  @P0 IADD3 R0, R0, -UR4, RZ ;  /* 0x8000000400000c10 */ /* 0x000fe2000fffe0ff */
[----:B------:R-:W-:-:S03]  /*0be0*/  @P0 VIADD R3, R3, 0x1 ;  /* 0x0000000103030836 */ /* 0x000fc60000000000 */
[----:B------:R-:W-:-:S13]  /*0bf0*/  ISETP.GE.U32.AND P1, PT, R0, UR4, PT ;  /* 0x0000000400007c0c */ /* 0x000fda000bf26070 */
[----:B------:R-:W-:Y:S01]  /*0c00*/  @P1 VIADD R3, R3, 0x1 ;  /* 0x0000000103031836 */ /* 0x000fe20000000000 */
[----:B------:R-:W-:-:S05]  /*0c10*/  @!P2 LOP3.LUT R3, RZ, UR4, RZ, 0x33, !PT ;  /* 0x00000004ff03ac12 */ /* 0x000fca000f8e33ff */
[----:B------:R-:W-:Y:S01]  /*0c20*/  IMAD.IADD R11, R3, 0x1, R16 ;  /* 0x00000001030b7824 */ /* 0x000fe200078e0210 */
[----:B------:R-:W-:Y:S06]  /*0c30*/  BRA `(.L_x_27) ;  /* 0x0000000000887947 */ /* 0x000fec0003800000 */
.L_x_18:
[----:B------:R-:W-:Y:S02]  /*0c40*/  ULDC UR4, c[0x0][0x22c] ;  /* 0x00008b0000047ab9 */ /* 0x000fe40000000800 */
[----:B------:R-:W-:-:S04]  /*0c50*/  LOP3.LUT R0, R9, UR4, RZ, 0xfc, !PT ;  /* 0x0000000409007c12 */ /* 0x000fc8000f8efcff */
[----:B------:R-:W-:-:S13]  /*0c60*/  ISETP.NE.U32.AND P0, PT, R0, RZ, PT ;  /* 0x000000ff0000720c */ /* 0x000fda0003f05070 */
[----:B------:R-:W-:Y:S05]  /*0c70*/  @!P0 BRA `(.L_x_28) ;  /* 0x0000000000208947 */ /* 0x000fea0003800000 */
[----:B------:R-:W-:Y:S01]  /*0c80*/  MOV R3, R8 ;  /* 0x0000000800037202 */ /* 0x000fe20000000f00 */
[----:B------:R-:W-:Y:S01]  /*0c90*/  IMAD.MOV.U32 R2, RZ, RZ, R9 ;  /* 0x000000ffff027224 */ /* 0x000fe200078e0009 */
[----:B------:R-:W-:-:S07]  /*0ca0*/  MOV R0, 0xcc0 ;  /* 0x00000cc000007802 */ /* 0x000fce0000000f00 */
[----:B------:R-:W-:Y:S05]  /*0cb0*/  CALL.REL.NOINC `($__internal_2_$__cuda_sm20_div_s64) ;  /* 0x0000000000987944 */ /* 0x000fea0003c00000 */
[----:B------:R-:W-:Y:S01]  /*0cc0*/  IMAD.MOV R7, RZ, RZ, -R11 ;  /* 0x000000ffff077224 */ /* 0x000fe200078e0a0b */
[----:B------:R-:W-:-:S03]  /*0cd0*/  ULDC UR4, c[0x0][0x228] ;  /* 0x00008a0000047ab9 */ /* 0x000fc60000000800 */
[----:B------:R-:W-:Y:S01]  /*0ce0*/  IMAD R7, R7, UR4, R8 ;  /* 0x0000000407077c24 */ /* 0x000fe2000f8e0208 */
[----:B------:R-:W-:Y:S06]  /*0cf0*/  BRA `(.L_x_27) ;  /* 0x0000000000587947 */ /* 0x000fec0003800000 */
.L_x_28:
[----:B------:R-:W-:Y:S01]  /*0d00*/  ULDC UR4, c[0x0][0x228] ;  /* 0x00008a0000047ab9 */ /* 0x000fe20000000800 */
[----:B------:R-:W-:Y:S01]  /*0d10*/  IMAD.MOV.U32 R2, RZ, RZ, RZ ;  /* 0x000000ffff027224 */ /* 0x000fe200078e00ff */
[----:B------:R-:W0:Y:S01]  /*0d20*/  I2F.U32.RP R4, UR4 ;  /* 0x0000000400047d06 */ /* 0x000e220008209000 */
[----:B------:R-:W-:-:S07]  /*0d30*/  ISETP.NE.U32.AND P2, PT, RZ, UR4, PT ;  /* 0x00000004ff007c0c */ /* 0x000fce000bf45070 */
[----:B0-----:R-:W0:Y:S02]  /*0d40*/  MUFU.RCP R4, R4 ;  /* 0x0000000400047308 */ /* 0x001e240000001000 */
[----:B0-----:R-:W-:-:S06]  /*0d50*/  VIADD R5, R4, 0xffffffe ;  /* 0x0ffffffe04057836 */ /* 0x001fcc0000000000 */
[----:B------:R-:W0:Y:S02]  /*0d60*/  F2I.FTZ.U32.TRUNC.NTZ R3, R5 ;  /* 0x0000000500037305 */ /* 0x000e24000021f000 */
[----:B0-----:R-:W-:-:S05]  /*0d70*/  IADD3 R7, RZ, -R3, RZ ;  /* 0x80000003ff077210 */ /* 0x001fca0007ffe0ff */
[----:B------:R-:W-:-:S04]  /*0d80*/  IMAD R7, R7, UR4, RZ ;  /* 0x0000000407077c24 */ /* 0x000fc8000f8e02ff */
[----:B------:R-:W-:-:S06]  /*0d90*/  IMAD.HI.U32 R7, R3, R7, R2 ;  /* 0x0000000703077227 */ /* 0x000fcc00078e0002 */
[----:B------:R-:W-:-:S04]  /*0da0*/  IMAD.HI.U32 R0, R7, R8, RZ ;  /* 0x0000000807007227 */ /* 0x000fc800078e00ff */
[----:B------:R-:W-:-:S04]  /*0db0*/  IMAD.MOV R3, RZ, RZ, -R0 ;  /* 0x000000ffff037224 */ /* 0x000fc800078e0a00 */
[----:B------:R-:W-:-:S05]  /*0dc0*/  IMAD R2, R3, UR4, R8 ;  /* 0x0000000403027c24 */ /* 0x000fca000f8e0208 */
[----:B------:R-:W-:-:S13]  /*0dd0*/  ISETP.GE.U32.AND P0, PT, R2, UR4, PT ;  /* 0x0000000402007c0c */ /* 0x000fda000bf06070 */
[----:B------:R-:W-:Y:S01]  /*0de0*/  @P0 VIADD R2, R2, -UR4 ;  /* 0x8000000402020c36 */ /* 0x000fe20008000000 */
[----:B------:R-:W-:-:S04]  /*0df0*/  @P0 IADD3 R0, R0, 0x1, RZ ;  /* 0x0000000100000810 */ /* 0x000fc80007ffe0ff */
[----:B------:R-:W-:-:S13]  /*0e00*/  ISETP.GE.U32.AND P1, PT, R2, UR4, PT ;  /* 0x0000000402007c0c */ /* 0x000fda000bf26070 */
[----:B------:R-:W-:Y:S01]  /*0e10*/  @P1 VIADD R0, R0, 0x1 ;  /* 0x0000000100001836 */ /* 0x000fe20000000000 */
[----:B------:R-:W-:-:S04]  /*0e20*/  @!P2 LOP3.LUT R0, RZ, UR4, RZ, 0x33, !PT ;  /* 0x00000004ff00ac12 */ /* 0x000fc8000f8e33ff */
[----:B------:R-:W-:Y:S01]  /*0e30*/  MOV R11, R0 ;  /* 0x00000000000b7202 */ /* 0x000fe20000000f00 */
[----:B------:R-:W-:-:S04]  /*0e40*/  IMAD.MOV R7, RZ, RZ, -R0 ;  /* 0x000000ffff077224 */ /* 0x000fc800078e0a00 */
[----:B------:R-:W-:-:S07]  /*0e50*/  IMAD R7, R7, UR4, R8 ;  /* 0x0000000407077c24 */ /* 0x000fce000f8e0208 */
.L_x_27:
[----:B------:R-:W-:Y:S05]  /*0e60*/  BSYNC B0 ;  /* 0x0000000000007941 */ /* 0x000fea0003800000 */
.L_x_17:
[----:B------:R-:W0:Y:S01]  /*0e70*/  LDC.64 R12, c[0x0][0x238] ;  /* 0x00008e00ff0c7b82 */ /* 0x000e220000000a00 */
[----:B------:R-:W-:Y:S02]  /*0e80*/  ULDC.64 UR4, c[0x0][0x210] ;  /* 0x0000840000047ab9 */ /* 0x000fe40000000a00 */
[C---:B------:R-:W-:Y:S01]  /*0e90*/  LEA R2, P0, R8.reuse, UR4, 0x2 ;  /* 0x0000000408027c11 */ /* 0x040fe2000f8010ff */
[----:B------:R-:W-:Y:S02]  /*0ea0*/  ULDC UR4, c[0x0][0x218] ;  /* 0x0000860000047ab9 */ /* 0x000fe40000000800 */
[----:B------:R-:W-:Y:S01]  /*0eb0*/  VIADD R7, R7, UR4 ;  /* 0x0000000407077c36 */ /* 0x000fe20008000000 */
[----:B------:R-:W-:-:S05]  /*0ec0*/  LEA.HI.X R3, R8, UR5, R9, 0x2, P0 ;  /* 0x0000000508037c11 */ /* 0x000fca00080f1409 */
[----:B------:R-:W-:Y:S01]  /*0ed0*/  STG.E desc[UR6][R2.64], R11 ;  /* 0x0000000b02007986 */ /* 0x000fe2000c101906 */
[----:B0-----:R-:W-:-:S04]  /*0ee0*/  LEA R4, P0, R12, R2, 0x2 ;  /* 0x000000020c047211 */ /* 0x001fc800078010ff */
[----:B------:R-:W-:-:S05]  /*0ef0*/  LEA.HI.X R5, R12, R3, R13, 0x2, P0 ;  /* 0x000000030c057211 */ /* 0x000fca00000f140d */
[----:B------:R-:W-:Y:S01]  /*0f00*/  STG.E desc[UR6][R4.64], R7 ;  /* 0x0000000704007986 */ /* 0x000fe2000c101906 */
[----:B------:R-:W-:Y:S05]  /*0f10*/  EXIT ;  /* 0x000000000000794d */ /* 0x000fea0003800000 */
        .weak           $__internal_2_$__cuda_sm20_div_s64
        .type           $__internal_2_$__cuda_sm20_div_s64,@function
        .size           $__internal_2_$__cuda_sm20_div_s64,($__internal_3_$__cuda_sm20_dsqrt_rn_f64_mediumpath_v1 - $__internal_2_$__cuda_sm20_div_s64)
$__internal_2_$__cuda_sm20_div_s64:
        /* <DEDUP_REMOVED lines=14> */
[----:B------:R-:W-:-:S03]  /*1000*/  IMAD.HI.U32 R10, R4, R13, RZ ;  /* 0x0000000d040a7227 */ /* 0x000fc600078e00ff */
[----:B------:R-:W-:Y:S01]  /*1010*/  IADD3.X R15, RZ, ~R11, RZ, P0, !PT ;  /* 0x8000000bff0f7210 */ /* 0x000fe200007fe4ff */
[----:B------:R-:W-:-:S04]  /*1020*/  IMAD.MOV.U32 R11, RZ, RZ, R4 ;  /* 0x000000ffff0b7224 */ /* 0x000fc800078e0004 */
[----:B------:R-:W-:-:S04]  /*1030*/  IMAD.WIDE.U32 R10, P0, R4, R15, R10 ;  /* 0x0000000f040a7225 */ /* 0x000fc8000780000a */
[C---:B------:R-:W-:Y:S02]  /*1040*/  IMAD R17, R5.reuse, R15, RZ ;  /* 0x0000000f05117224 */ /* 0x040fe400078e02ff */
[----:B------:R-:W-:-:S04]  /*1050*/  IMAD.HI.U32 R10, P1, R5, R13, R10 ;  /* 0x0000000d050a7227 */ /* 0x000fc8000782000a */
[----:B------:R-:W-:Y:S01]  /*1060*/  IMAD.HI.U32 R15, R5, R15, RZ ;  /* 0x0000000f050f7227 */ /* 0x000fe200078e00ff */
[----:B------:R-:W-:-:S03]  /*1070*/  IADD3 R11, P2, R17, R10, RZ ;  /* 0x0000000a110b7210 */ /* 0x000fc60007f5e0ff */
[----:B------:R-:W-:Y:S02]  /*1080*/  IMAD.X R6, R15, 0x1, R5, P0 ;  /* 0x000000010f067824 */ /* 0x000fe400000e0605 */
[----:B------:R-:W-:-:S03]  /*1090*/  IMAD.WIDE.U32 R4, R11, UR4, RZ ;  /* 0x000000040b047c25 */ /* 0x000fc6000f8e00ff */
[----:B------:R-:W-:Y:S01]  /*10a0*/  IADD3.X R13, RZ, RZ, R6, P2, P1 ;  /* 0x000000ffff0d7210 */ /* 0x000fe200017e2406 */
[----:B------:R-:W-:Y:S01]  /*10b0*/  IMAD R6, R11, UR5, R5 ;  /* 0x000000050b067c24 */ /* 0x000fe2000f8e0205 */
[----:B------:R-:W-:Y:S02]  /*10c0*/  IADD3 R5, P0, RZ, -R4, RZ ;  /* 0x80000004ff057210 */ /* 0x000fe40007f1e0ff */
[----:B------:R-:W-:Y:S01]  /*10d0*/  IADD3 R4, P4, RZ, -R3, RZ ;  /* 0x80000003ff047210 */ /* 0x000fe20007f9e0ff */
[----:B------:R-:W-:Y:S02]  /*10e0*/  IMAD R6, R13, UR4, R6 ;  /* 0x000000040d067c24 */ /* 0x000fe4000f8e0206 */
[----:B------:R-:W-:Y:S01]  /*10f0*/  IMAD.HI.U32 R10, R11, R5, RZ ;  /* 0x000000050b0a7227 */ /* 0x000fe200078e00ff */
[----:B------:R-:W-:Y:S02]  /*1100*/  SEL R3, R4, R3, !P3 ;  /* 0x0000000304037207 */ /* 0x000fe40005800000 */
[----:B------:R-:W-:-:S05]  /*1110*/  IADD3.X R12, RZ, ~R6, RZ, P0, !PT ;  /* 0x80000006ff0c7210 */ /* 0x000fca00007fe4ff */
[----:B------:R-:W-:-:S04]  /*1120*/  IMAD.WIDE.U32 R10, P0, R11, R12, R10 ;  /* 0x0000000c0b0a7225 */ /* 0x000fc8000780000a */
[----:B------:R-:W-:-:S04]  /*1130*/  IMAD.HI.U32 R6, P1, R13, R5, R10 ;  /* 0x000000050d067227 */ /* 0x000fc8000782000a */
[CC--:B------:R-:W-:Y:S02]  /*1140*/  IMAD R5, R13.reuse, R12.reuse, RZ ;  /* 0x0000000c0d057224 */ /* 0x0c0fe400078e02ff */
[----:B------:R-:W-:-:S03]  /*1150*/  IMAD.HI.U32 R12, R13, R12, RZ ;  /* 0x0000000c0d0c7227 */ /* 0x000fc600078e00ff */
[----:B------:R-:W-:Y:S01]  /*1160*/  IADD3 R6, P2, R5, R6, RZ ;  /* 0x0000000605067210 */ /* 0x000fe20007f5e0ff */
[----:B------:R-:W-:Y:S02]  /*1170*/  IMAD.X R5, RZ, RZ, ~R2, P4 ;  /* 0x000000ffff057224 */ /* 0x000fe400020e0e02 */
[----:B------:R-:W-:Y:S02]  /*1180*/  IMAD.X R13, R12, 0x1, R13, P0 ;  /* 0x000000010c0d7824 */ /* 0x000fe400000e060d */
[----:B------:R-:W-:Y:S01]  /*1190*/  IMAD.HI.U32 R4, R6, R3, RZ ;  /* 0x0000000306047227 */ /* 0x000fe200078e00ff */
[----:B------:R-:W-:Y:S01]  /*11a0*/  SEL R12, R5, R2, !P3 ;  /* 0x00000002050c7207 */ /* 0x000fe20005800000 */
[----:B------:R-:W-:Y:S01]  /*11b0*/  HFMA2.MMA R5, -RZ, RZ, 0, 0 ;  /* 0x00000000ff057435 */ /* 0x000fe200000001ff */
[----:B------:R-:W-:Y:S02]  /*11c0*/  IADD3.X R13, RZ, RZ, R13, P2, P1 ;  /* 0x000000ffff0d7210 */ /* 0x000fe400017e240d */
[----:B------:R-:W-:-:S03]  /*11d0*/  LOP3.LUT R2, R2, UR9, RZ, 0x3c, !PT ;  /* 0x0000000902027c12 */ /* 0x000fc6000f8e3cff */
[-C--:B------:R-:W-:Y:S01]  /*11e0*/  IMAD R11, R13, R12.reuse, RZ ;  /* 0x0000000c0d0b7224 */ /* 0x080fe200078e02ff */
[----:B------:R-:W-:Y:S01]  /*11f0*/  ISETP.GE.AND P2, PT, R2, RZ, PT ;  /* 0x000000ff0200720c */ /* 0x000fe20003f46270 */
[----:B------:R-:W-:Y:S02]  /*1200*/  IMAD.MOV.U32 R2, RZ, RZ, R0 ;  /* 0x000000ffff027224 */ /* 0x000fe400078e0000 */
[----:B------:R-:W-:-:S04]  /*1210*/  IMAD.WIDE.U32 R4, R6, R12, R4 ;  /* 0x0000000c06047225 */ /* 0x000fc800078e0004 */
[----:B------:R-:W-:-:S04]  /*1220*/  IMAD.HI.U32 R6, R13, R12, RZ ;  /* 0x0000000c0d067227 */ /* 0x000fc800078e00ff */
[----:B------:R-:W-:-:S04]  /*1230*/  IMAD.HI.U32 R4, P0, R13, R3, R4 ;  /* 0x000000030d047227 */ /* 0x000fc80007800004 */
[----:B------:R-:W-:Y:S01]  /*1240*/  IMAD.X R6, RZ, RZ, R6, P0 ;  /* 0x000000ffff067224 */ /* 0x000fe200000e0606 */
[----:B------:R-:W-:-:S05]  /*1250*/  IADD3 R11, P1, R11, R4, RZ ;  /* 0x000000040b0b7210 */ /* 0x000fca0007f3e0ff */
[----:B------:R-:W-:-:S04]  /*1260*/  IMAD.WIDE.U32 R4, R11, UR4, RZ ;  /* 0x000000040b047c25 */ /* 0x000fc8000f8e00ff */
[----:B------:R-:W-:Y:S01]  /*1270*/  IMAD.X R6, RZ, RZ, R6, P1 ;  /* 0x000000ffff067224 */ /* 0x000fe200008e0606 */
[----:B------:R-:W-:Y:S01]  /*1280*/  IADD3 R10, P1, -R4, R3, RZ ;  /* 0x00000003040a7210 */ /* 0x000fe20007f3e1ff */
[----:B------:R-:W-:-:S03]  /*1290*/  IMAD R5, R11, UR5, R5 ;  /* 0x000000050b057c24 */ /* 0x000fc6000f8e0205 */
[----:B------:R-:W-:Y:S01]  /*12a0*/  ISETP.GE.U32.AND P0, PT, R10, UR4, PT ;  /* 0x000000040a007c0c */ /* 0x000fe2000bf06070 */
[----:B------:R-:W-:-:S05]  /*12b0*/  IMAD R5, R6, UR4, R5 ;  /* 0x0000000406057c24 */ /* 0x000fca000f8e0205 */
[----:B------:R-:W-:Y:S02]  /*12c0*/  IADD3.X R5, ~R5, R12, RZ, P1, !PT ;  /* 0x0000000c05057210 */ /* 0x000fe40000ffe5ff */
[----:B------:R-:W-:Y:S02]  /*12d0*/  IADD3 R3, P1, R10, -UR4, RZ ;  /* 0x800000040a037c10 */ /* 0x000fe4000ff3e0ff */
[C---:B------:R-:W-:Y:S02]  /*12e0*/  ISETP.GE.U32.AND.EX P0, PT, R5.reuse, UR5, PT, P0 ;  /* 0x0000000505007c0c */ /* 0x040fe4000bf06100 */
[----:B------:R-:W-:Y:S02]  /*12f0*/  IADD3.X R4, R5, ~UR5, RZ, P1, !PT ;  /* 0x8000000505047c10 */ /* 0x000fe40008ffe4ff */
[----:B------:R-:W-:Y:S02]  /*1300*/  SEL R3, R3, R10, P0 ;  /* 0x0000000a03037207 */ /* 0x000fe40000000000 */
[----:B------:R-:W-:-:S02]  /*1310*/  SEL R4, R4, R5, P0 ;  /* 0x0000000504047207 */ /* 0x000fc40000000000 */
[----:B------:R-:W-:Y:S01]  /*1320*/  ISETP.GE.U32.AND P1, PT, R3, UR4, PT ;  /* 0x0000000403007c0c */ /* 0x000fe2000bf26070 */
[----:B------:R-:W-:-:S03]  /*1330*/  IMAD.MOV.U32 R3, RZ, RZ, 0x0 ;  /* 0x00000000ff037424 */ /* 0x000fc600078e00ff */
[----:B------:R-:W-:Y:S01]  /*1340*/  ISETP.GE.U32.AND.EX P1, PT, R4, UR5, PT, P1 ;  /* 0x0000000504007c0c */ /* 0x000fe2000bf26110 */
[----:B------:R-:W-:Y:S01]  /*1350*/  @P0 VIADD R11, R11, 0x1 ;  /* 0x000000010b0b0836 */ /* 0x000fe20000000000 */
[----:B------:R-:W-:-:S04]  /*1360*/  ISETP.NE.U32.AND P0, PT, RZ, UR8, PT ;  /* 0x00000008ff007c0c */ /* 0x000fc8000bf05070 */
[----:B------:R-:W-:-:S07]  /*1370*/  ISETP.NE.AND.EX P0, PT, RZ, UR9, PT, P0 ;  /* 0x00000009ff007c0c */ /* 0x000fce000bf05300 */
[----:B------:R-:W-:-:S05]  /*1380*/  @P1 VIADD R11, R11, 0x1 ;  /* 0x000000010b0b1836 */ /* 0x000fca0000000000 */
[----:B------:R-:W-:-:S04]  /*1390*/  @!P2 IADD3 R11, RZ, -R11, RZ ;  /* 0x8000000bff0ba210 */ /* 0x000fc80007ffe0ff */
[----:B------:R-:W-:Y:S01]  /*13a0*/  SEL R11, R11, 0xffffffff, P0 ;  /* 0xffffffff0b0b7807 */ /* 0x000fe20000000000 */
[----:B------:R-:W-:Y:S06]  /*13b0*/  RET.REL.NODEC R2 `(_ZN2at6native19triu_indices_kernelIiEEvPT_lllll) ;  /* 0xffffffec02107950 */ /* 0x000fec0003c3ffff */
        .weak           $__internal_3_$__cuda_sm20_dsqrt_rn_f64_mediumpath_v1
        .type           $__internal_3_$__cuda_sm20_dsqrt_rn_f64_mediumpath_v1,@function
        .size           $__internal_3_$__cuda_sm20_dsqrt_rn_f64_mediumpath_v1,(.L_x_73 - $__internal_3_$__cuda_sm20_dsqrt_rn_f64_mediumpath_v1)
$__internal_3_$__cuda_sm20_dsqrt_rn_f64_mediumpath_v1:
[----:B------:R-:W-:Y:S01]  /*13c0*/  ISETP.GE.U32.AND P0, PT, R20, -0x3400000, PT ;  /* 0xfcc000001400780c */ /* 0x000fe20003f06070 */
[----:B------:R-:W-:Y:S01]  /*13d0*/  BSSY B3, `(.L_x_29) ;  /* 0x0000026000037945 */ /* 0x000fe20003800000 */
[----:B------:R-:W-:Y:S01]  /*13e0*/  MOV R23, R17 ;  /* 0x0000001100177202 */ /* 0x000fe20000000f00 */
[----:B------:R-:W-:Y:S02]  /*13f0*/  IMAD.MOV.U32 R20, RZ, RZ, R0 ;  /* 0x000000ffff147224 */ /* 0x000fe400078e0000 */
[----:B------:R-:W-:-:S08]  /*1400*/  IMAD.MOV.U32 R24, RZ, RZ, R2 ;  /* 0x000000ffff187224 */ /* 0x000fd000078e0002 */
        /* <DEDUP_REMOVED lines=9> */
.L_x_30:
        /* <DEDUP_REMOVED lines=9> */
[----:B------:R-:W-:Y:S01]  /*1530*/  IMAD.MOV.U32 R20, RZ, RZ, 0x0 ;  /* 0x00000000ff147424 */ /* 0x000fe200078e00ff */
[----:B------:R-:W-:Y:S01]  /*1540*/  MOV R22, RZ ;  /* 0x000000ff00167202 */ /* 0x000fe20000000f00 */
[----:B------:R-:W-:-:S03]  /*1550*/  IMAD.MOV.U32 R21, RZ, RZ, 0x3fd80000 ;  /* 0x3fd80000ff157424 */ /* 0x000fc600078e00ff */
[----:B------:R-:W0:Y:S02]  /*1560*/  MUFU.RSQ64H R23, R25 ;  /* 0x0000001900177308 */ /* 0x000e240000001c00 */
[----:B0-----:R-:W-:-:S08]  /*1570*/  DMUL R18, R22, R22 ;  /* 0x0000001616127228 */ /* 0x001fd00000000000 */
[----:B------:R-:W-:-:S08]  /*1580*/  DFMA R18, R24, -R18, 1 ;  /* 0x3ff000001812742b */ /* 0x000fd00000000812 */
[----:B------:R-:W-:Y:S02]  /*1590*/  DFMA R20, R18, R20, 0.5 ;  /* 0x3fe000001214742b */ /* 0x000fe40000000014 */
[----:B------:R-:W-:-:S08]  /*15a0*/  DMUL R18, R22, R18 ;  /* 0x0000001216127228 */ /* 0x000fd00000000000 */
[----:B------:R-:W-:-:S08]  /*15b0*/  DFMA R20, R20, R18, R22 ;  /* 0x000000121414722b */ /* 0x000fd00000000016 */
[----:B------:R-:W-:Y:S02]  /*15c0*/  DMUL R18, R24, R20 ;  /* 0x0000001418127228 */ /* 0x000fe40000000000 */
[----:B------:R-:W-:-:S06]  /*15d0*/  IADD3 R21, R21, -0x100000, RZ ;  /* 0xfff0000015157810 */ /* 0x000fcc0007ffe0ff */
[----:B------:R-:W-:-:S08]  /*15e0*/  DFMA R22, R18, -R18, R24 ;  /* 0x800000121216722b */ /* 0x000fd00000000018 */
[----:B------:R-:W-:-:S10]  /*15f0*/  DFMA R18, R20, R22, R18 ;  /* 0x000000161412722b */ /* 0x000fd40000000012 */
[----:B------:R-:W-:Y:S01]  /*1600*/  VIADD R19, R19, 0xfcb00000 ;  /* 0xfcb0000013137836 */ /* 0x000fe20000000000 */
[----:B------:R-:W-:Y:S06]  /*1610*/  BRA `(.L_x_31) ;  /* 0x0000000000047947 */ /* 0x000fec0003800000 */
.L_x_32:
[----:B------:R-:W-:-:S11]  /*1620*/  DADD R18, R22, R22 ;  /* 0x0000000016127229 */ /* 0x000fd60000000016 */
.L_x_31:
[----:B------:R-:W-:Y:S05]  /*1630*/  BSYNC B3 ;  /* 0x0000000000037941 */ /* 0x000fea0003800000 */
.L_x_29:
[----:B------:R-:W-:Y:S01]  /*1640*/  IMAD.MOV.U32 R27, RZ, RZ, 0x0 ;  /* 0x00000000ff1b7424 */ /* 0x000fe200078e00ff */
[----:B------:R-:W-:Y:S01]  /*1650*/  MOV R25, R19 ;  /* 0x0000001300197202 */ /* 0x000fe20000000f00 */
[----:B------:R-:W-:Y:S02]  /*1660*/  IMAD.MOV.U32 R24, RZ, RZ, R18 ;  /* 0x000000ffff187224 */ /* 0x000fe400078e0012 */
[----:B------:R-:W-:Y:S05]  /*1670*/  RET.REL.NODEC R26 `(_ZN2at6native19triu_indices_kernelIiEEvPT_lllll) ;  /* 0xffffffe81a607950 */ /* 0x000fea0003c3ffff */
.L_x_33:
        /* <DEDUP_REMOVED lines=16> */
.L_x_73:


//--------------------- .text._ZN2at6native19tril_indices_kernelIlEEvPT_lllll --------------------------
	.section	.text._ZN2at6native19tril_indices_kernelIlEEvPT_lllll,"ax",@progbits
	.align	128
        .global         _ZN2at6native19tril_indices_kernelIlEEvPT_lllll
        .type           _ZN2at6native19tril_indices_kernelIlEEvPT_lllll,@function
        .size           _ZN2at6native19tril_indices_kernelIlEEvPT_lllll,(.L_x_75 - _ZN2at6native19tril_indices_kernelIlEEvPT_lllll)
        .other          _ZN2at6native19tril_indices_kernelIlEEvPT_lllll,@"STO_CUDA_ENTRY STV_DEFAULT"
_ZN2at6native19tril_indices_kernelIlEEvPT_lllll:
.text._ZN2at6native19tril_indices_kernelIlEEvPT_lllll:
        /* <DEDUP_REMOVED lines=13> */
[----:B------:R-:W-:Y:S03]  /*00d0*/  BSSY B0, `(.L_x_34) ;  /* 0x00000c4000007945 */ /* 0x000fe60003800000 */
[----:B------:R-:W-:-:S13]  /*00e0*/  ISETP.GE.AND.EX P0, PT, R15, UR9, PT, P0 ;  /* 0x000000090f007c0c */ /* 0x000fda000bf06300 */
[----:B------:R-:W-:Y:S05]  /*00f0*/  @!P0 BRA `(.L_x_35) ;  /* 0x0000000000dc8947 */ /* 0x000fea0003800000 */
[----:B------:R-:W-:Y:S01]  /*0100*/  IADD3 R2, P0, R14, -UR8, RZ ;  /* 0x800000080e027c10 */ /* 0x000fe2000ff1e0ff */
[----:B------:R-:W-:Y:S01]  /*0110*/  ULDC UR4, c[0x0][0x22c] ;  /* 0x00008b0000047ab9 */ /* 0x000fe20000000800 */
[----:B------:R-:W-:Y:S01]  /*0120*/  BSSY B1, `(.L_x_36) ;  /* 0x000002e000017945 */ /* 0x000fe20003800000 */
[----:B------:R-:W-:Y:S01]  /*0130*/  IMAD.U32 R5, RZ, RZ, UR4 ;  /* 0x00000004ff057e24 */ /* 0x000fe2000f8e00ff */
[----:B------:R-:W-:-:S04]  /*0140*/  IADD3.X R3, R15, ~UR9, RZ, P0, !PT ;  /* 0x800000090f037c10 */ /* 0x000fc800087fe4ff */
[----:B------:R-:W-:-:S04]  /*0150*/  LOP3.LUT R0, R3, R5, RZ, 0xfc, !PT ;  /* 0x0000000503007212 */ /* 0x000fc800078efcff */
[----:B------:R-:W-:-:S13]  /*0160*/  ISETP.NE.U32.AND P0, PT, R0, RZ, PT ;  /* 0x000000ff0000720c */ /* 0x000fda0003f05070 */
[----:B------:R-:W-:Y:S05]  /*0170*/  @!P0 BRA `(.L_x_37) ;  /* 0x00000000003c8947 */ /* 0x000fea0003800000 */
[----:B------:R-:W-:-:S07]  /*0180*/  MOV R0, 0x1a0 ;  /* 0x000001a000007802 */ /* 0x000fce0000000f00 */
[----:B------:R-:W-:Y:S05]  /*0190*/  CALL.REL.NOINC `($__internal_4_$__cuda_sm20_div_s64) ;  /* 0x0000000c00187944 */ /* 0x000fea0003c00000 */
[----:B------:R-:W-:Y:S01]  /*01a0*/  IADD3 R11, P0, RZ, -R6, RZ ;  /* 0x80000006ff0b7210 */ /* 0x000fe20007f1e0ff */
[----:B------:R-:W-:Y:S02]  /*01b0*/  ULDC.64 UR4, c[0x0][0x228] ;  /* 0x00008a0000047ab9 */ /* 0x000fe40000000a00 */
[----:B------:R-:W-:Y:S02]  /*01c0*/  IMAD.U32 R7, RZ, RZ, UR4 ;  /* 0x00000004ff077e24 */ /* 0x000fe4000f8e00ff */
[----:B------:R-:W-:Y:S02]  /*01d0*/  IMAD.X R0, RZ, RZ, ~R9, P0 ;  /* 0x000000ffff007224 */ /* 0x000fe400000e0e09 */
[----:B------:R-:W-:Y:S02]  /*01e0*/  IMAD.U32 R5, RZ, RZ, UR5 ;  /* 0x00000005ff057e24 */ /* 0x000fe4000f8e00ff */
[-C--:B------:R-:W-:Y:S02]  /*01f0*/  IMAD R0, R0, R7.reuse, RZ ;  /* 0x0000000700007224 */ /* 0x080fe400078e02ff */
[----:B------:R-:W-:-:S04]  /*0200*/  IMAD.WIDE.U32 R2, R11, R7, R2 ;  /* 0x000000070b027225 */ /* 0x000fc800078e0002 */
[----:B------:R-:W-:Y:S01]  /*0210*/  IMAD R11, R11, R5, R0 ;  /* 0x000000050b0b7224 */ /* 0x000fe200078e0200 */
[----:B------:R-:W-:Y:S01]  /*0220*/  MOV R0, R2 ;  /* 0x0000000200007202 */ /* 0x000fe20000000f00 */
[----:B------:R-:W-:Y:S02]  /*0230*/  IMAD.MOV.U32 R2, RZ, RZ, R6 ;  /* 0x000000ffff027224 */ /* 0x000fe400078e0006 */
[----:B------:R-:W-:Y:S02]  /*0240*/  IMAD.IADD R11, R3, 0x1, R11 ;  /* 0x00000001030b7824 */ /* 0x000fe400078e020b */
[----:B------:R-:W-:Y:S01]  /*0250*/  IMAD.MOV.U32 R3, RZ, RZ, R9 ;  /* 0x000000ffff037224 */ /* 0x000fe200078e0009 */
[----:B------:R-:W-:Y:S06]  /*0260*/  BRA `(.L_x_38) ;  /* 0x0000000000647947 */ /* 0x000fec0003800000 */
.L_x_37:
[----:B------:R-:W-:Y:S01]  /*0270*/  ULDC UR4, c[0x0][0x228] ;  /* 0x00008a0000047ab9 */ /* 0x000fe20000000800 */
[----:B------:R-:W-:Y:S02]  /*0280*/  IMAD.MOV.U32 R11, RZ, RZ, RZ ;  /* 0x000000ffff0b7224 */ /* 0x000fe400078e00ff */
[----:B------:R-:W-:-:S04]  /*0290*/  IMAD.U32 R7, RZ, RZ, UR4 ;  /* 0x00000004ff077e24 */ /* 0x000fc8000f8e00ff */
[----:B------:R-:W0:Y:S01]  /*02a0*/  I2F.U32.RP R0, R7 ;  /* 0x0000000700007306 */ /* 0x000e220000209000 */
[----:B------:R-:W-:-:S07]  /*02b0*/  ISETP.NE.U32.AND P2, PT, R7, RZ, PT ;  /* 0x000000ff0700720c */ /* 0x000fce0003f45070 */
[----:B0-----:R-:W0:Y:S02]  /*02c0*/  MUFU.RCP R0, R0 ;  /* 0x0000000000007308 */ /* 0x001e240000001000 */
[----:B0-----:R-:W-:-:S06]  /*02d0*/  IADD3 R8, R0, 0xffffffe, RZ ;  /* 0x0ffffffe00087810 */ /* 0x001fcc0007ffe0ff */
[----:B------:R0:W1:Y:S02]  /*02e0*/  F2I.FTZ.U32.TRUNC.NTZ R9, R8 ;  /* 0x0000000800097305 */ /* 0x000064000021f000 */
[----:B0-----:R-:W-:Y:S02]  /*02f0*/  IMAD.MOV.U32 R8, RZ, RZ, RZ ;  /* 0x000000ffff087224 */ /* 0x001fe400078e00ff */
[----:B-1----:R-:W-:-:S04]  /*0300*/  IMAD R3, R9, R7, RZ ;  /* 0x0000000709037224 */ /* 0x002fc800078e02ff */
[----:B------:R-:W-:-:S04]  /*0310*/  IMAD.MOV R3, RZ, RZ, -R3 ;  /* 0x000000ffff037224 */ /* 0x000fc800078e0a03 */
[----:B------:R-:W-:Y:S01]  /*0320*/  IMAD.HI.U32 R9, R9, R3, R8 ;  /* 0x0000000309097227 */ /* 0x000fe200078e0008 */
[----:B------:R-:W-:-:S05]  /*0330*/  HFMA2.MMA R3, -RZ, RZ, 0, 0 ;  /* 0x00000000ff037435 */ /* 0x000fca00000001ff */
[----:B------:R-:W-:-:S04]  /*0340*/  IMAD.HI.U32 R9, R9, R2, RZ ;  /* 0x0000000209097227 */ /* 0x000fc800078e00ff */
[----:B------:R-:W-:-:S04]  /*0350*/  IMAD.MOV R4, RZ, RZ, -R9 ;  /* 0x000000ffff047224 */ /* 0x000fc800078e0a09 */
[----:B------:R-:W-:-:S05]  /*0360*/  IMAD R4, R7, R4, R2 ;  /* 0x0000000407047224 */ /* 0x000fca00078e0202 */
[----:B------:R-:W-:-:S13]  /*0370*/  ISETP.GE.U32.AND P0, PT, R4, R7, PT ;  /* 0x000000070400720c */ /* 0x000fda0003f06070 */
[----:B------:R-:W-:Y:S01]  /*0380*/  @P0 IMAD.IADD R4, R4, 0x1, -R7 ;  /* 0x0000000104040824 */ /* 0x000fe200078e0a07 */
[----:B------:R-:W-:-:S04]  /*0390*/  @P0 IADD3 R9, R9, 0x1, RZ ;  /* 0x0000000109090810 */ /* 0x000fc80007ffe0ff */
[----:B------:R-:W-:-:S13]  /*03a0*/  ISETP.GE.U32.AND P1, PT, R4, R7, PT ;  /* 0x000000070400720c */ /* 0x000fda0003f26070 */
[----:B------:R-:W-:Y:S01]  /*03b0*/  @P1 VIADD R9, R9, 0x1 ;  /* 0x0000000109091836 */ /* 0x000fe20000000000 */
[----:B------:R-:W-:-:S05]  /*03c0*/  @!P2 LOP3.LUT R9, RZ, R7, RZ, 0x33, !PT ;  /* 0x00000007ff09a212 */ /* 0x000fca00078e33ff */
[----:B------:R-:W-:-:S04]  /*03d0*/  IMAD.MOV R0, RZ, RZ, -R9 ;  /* 0x000000ffff007224 */ /* 0x000fc800078e0a09 */
[----:B------:R-:W-:Y:S02]  /*03e0*/  IMAD R0, R7, R0, R2 ;  /* 0x0000000007007224 */ /* 0x000fe400078e0202 */
[----:B------:R-:W-:-:S07]  /*03f0*/  IMAD.MOV.U32 R2, RZ, RZ, R9 ;  /* 0x000000ffff027224 */ /* 0x000fce00078e0009 */
.L_x_38:
[----:B------:R-:W-:Y:S05]  /*0400*/  BSYNC B1 ;  /* 0x0000000000017941 */ /* 0x000fea0003800000 */
.L_x_36:
[----:B------:R-:W-:Y:S02]  /*0410*/  ULDC.64 UR4, c[0x0][0x220] ;  /* 0x0000880000047ab9 */ /* 0x000fe40000000a00 */
[----:B------:R-:W-:-:S04]  /*0420*/  UIADD3 UR4, UP0, -UR4, 0x1, URZ ;  /* 0x0000000104047890 */ /* 0x000fc8000ff1e13f */
[----:B------:R-:W-:Y:S02]  /*0430*/  UIADD3.X UR5, URZ, ~UR5, URZ, UP0, !UPT ;  /* 0x800000053f057290 */ /* 0x000fe400087fe43f */
[----:B------:R-:W-:-:S04]  /*0440*/  IADD3 R18, P0, P1, R2, UR4, R7 ;  /* 0x0000000402127c10 */ /* 0x000fc8000f91e007 */
[----:B------:R-:W-:Y:S01]  /*0450*/  IADD3.X R3, R3, UR5, R5, P0, P1 ;  /* 0x0000000503037c10 */ /* 0x000fe200087e2405 */
[----:B------:R-:W-:Y:S08]  /*0460*/  BRA `(.L_x_39) ;  /* 0x0000000800287947 */ /* 0x000ff00003800000 */
.L_x_35:
[----:B------:R-:W0:Y:S01]  /*0470*/  LDC.64 R18, c[0x0][0x220] ;  /* 0x00008800ff127b82 */ /* 0x000e220000000a00 */
[C---:B------:R-:W-:Y:S01]  /*0480*/  SHF.L.U64.HI R13, R14.reuse, 0x3, R15 ;  /* 0x000000030e0d7819 */ /* 0x040fe2000001020f */
[----:B------:R-:W-:Y:S01]  /*0490*/  IMAD.SHL.U32 R12, R14, 0x8, RZ ;  /* 0x000000080e0c7824 */ /* 0x000fe200078e00ff */
[----:B------:R-:W-:Y:S01]  /*04a0*/  BSSY B1, `(.L_x_40) ;  /* 0x0000021000017945 */ /* 0x000fe20003800000 */
[----:B------:R-:W-:Y:S02]  /*04b0*/  IMAD.MOV.U32 R6, RZ, RZ, 0x0 ;  /* 0x00000000ff067424 */ /* 0x000fe400078e00ff */
[----:B------:R-:W-:Y:S02]  /*04c0*/  IMAD.MOV.U32 R7, RZ, RZ, 0x3fd80000 ;  /* 0x3fd80000ff077424 */ /* 0x000fe400078e00ff */
[C---:B0-----:R-:W-:Y:S01]  /*04d0*/  IMAD.SHL.U32 R20, R18.reuse, 0x2, RZ ;  /* 0x0000000212147824 */ /* 0x041fe200078e00ff */
[----:B------:R-:W-:-:S04]  /*04e0*/  SHF.L.U64.HI R18, R18, 0x1, R19 ;  /* 0x0000000112127819 */ /* 0x000fc80000010213 */
[----:B------:R-:W-:-:S04]  /*04f0*/  IADD3 R19, P0, R20, -0x1, RZ ;  /* 0xffffffff14137810 */ /* 0x000fc80007f1e0ff */
[----:B------:R-:W-:Y:S01]  /*0500*/  IADD3.X R0, R18, -0x1, RZ, P0, !PT ;  /* 0xffffffff12007810 */ /* 0x000fe200007fe4ff */
[----:B------:R-:W-:-:S04]  /*0510*/  IMAD.WIDE.U32 R12, R19, R19, R12 ;  /* 0x00000013130c7225 */ /* 0x000fc800078e000c */
[----:B------:R-:W-:Y:S02]  /*0520*/  IMAD R2, R0, R19, RZ ;  /* 0x0000001300027224 */ /* 0x000fe400078e02ff */
[----:B------:R-:W-:Y:S02]  /*0530*/  IMAD.MOV.U32 R10, RZ, RZ, R12 ;  /* 0x000000ffff0a7224 */ /* 0x000fe400078e000c */
[----:B------:R-:W-:-:S04]  /*0540*/  IMAD R11, R19, R0, R2 ;  /* 0x00000000130b7224 */ /* 0x000fc800078e0202 */
[----:B------:R-:W-:-:S04]  /*0550*/  IMAD.IADD R11, R13, 0x1, R11 ;  /* 0x000000010d0b7824 */ /* 0x000fc800078e020b */
[----:B------:R-:W0:Y:S08]  /*0560*/  I2F.F64.S64 R16, R10 ;  /* 0x0000000a00107312 */ /* 0x000e300000301c00 */
[----:B0-----:R-:W0:Y:S01]  /*0570*/  MUFU.RSQ64H R5, R17 ;  /* 0x0000001100057308 */ /* 0x001e220000001c00 */
[----:B------:R-:W-:-:S04]  /*0580*/  IADD3 R4, R17, -0x3500000, RZ ;  /* 0xfcb0000011047810 */ /* 0x000fc80007ffe0ff */
[----:B------:R-:W-:Y:S02]  /*0590*/  ISETP.GE.U32.AND P0, PT, R4, 0x7ca00000, PT ;  /* 0x7ca000000400780c */ /* 0x000fe40003f06070 */
        /* <DEDUP_REMOVED lines=13> */
[----:B------:R-:W-:-:S07]  /*0670*/  MOV R22, 0x690 ;  /* 0x0000069000167802 */ /* 0x000fce0000000f00 */
[----:B------:R-:W-:Y:S05]  /*0680*/  CALL.REL.NOINC `($__internal_5_$__cuda_sm20_dsqrt_rn_f64_mediumpath_v1) ;  /* 0x0000000c00307944 */ /* 0x000fea0003c00000 */
[----:B------:R-:W-:Y:S02]  /*0690*/  IMAD.MOV.U32 R22, RZ, RZ, R4 ;  /* 0x000000ffff167224 */ /* 0x000fe400078e0004 */
[----:B------:R-:W-:-:S07]  /*06a0*/  IMAD.MOV.U32 R23, RZ, RZ, R5 ;  /* 0x000000ffff177224 */ /* 0x000fce00078e0005 */
.L_x_41:
[----:B------:R-:W-:Y:S05]  /*06b0*/  BSYNC B1 ;  /* 0x0000000000017941 */ /* 0x000fea0003800000 */
.L_x_40:
[----:B------:R-:W-:Y:S01]  /*06c0*/  IADD3 R20, P0, -R20, 0x1, RZ ;  /* 0x0000000114147810 */ /* 0x000fe20007f1e1ff */
[----:B------:R-:W-:Y:S01]  /*06d0*/  DMUL R6, R22, R22 ;  /* 0x0000001616067228 */ /* 0x000fe20000000000 */
[----:B------:R-:W-:Y:S03]  /*06e0*/  BSSY B1, `(.L_x_42) ;  /* 0x0000058000017945 */ /* 0x000fe60003800000 */
[----:B------:R-:W-:-:S04]  /*06f0*/  IMAD.X R21, RZ, RZ, ~R18, P0 ;  /* 0x000000ffff157224 */ /* 0x000fc800000e0e12 */
[----:B------:R-:W0:Y:S08]  /*0700*/  I2F.F64.S64 R2, R20 ;  /* 0x0000001400027312 */ /* 0x000e300000301c00 */
[----:B------:R-:W1:Y:S01]  /*0710*/  F2I.S64.F64.TRUNC R6, R6 ;  /* 0x0000000600067311 */ /* 0x000e62000030d900 */
[----:B0-----:R-:W-:-:S08]  /*0720*/  DADD R2, R2, R22 ;  /* 0x0000000002027229 */ /* 0x001fd00000000016 */
[----:B------:R-:W-:Y:S01]  /*0730*/  DMUL R4, R2, 0.5 ;  /* 0x3fe0000002047828 */ /* 0x000fe20000000000 */
[----:B-1----:R-:W-:-:S04]  /*0740*/  ISETP.NE.U32.AND P0, PT, R12, R6, PT ;  /* 0x000000060c00720c */ /* 0x002fc80003f05070 */
[----:B------:R-:W-:Y:S01]  /*0750*/  ISETP.NE.AND.EX P0, PT, R11, R7, PT, P0 ;  /* 0x000000070b00720c */ /* 0x000fe20003f05300 */
[----:B------:R-:W0:Y:S02]  /*0760*/  F2I.S64.F64.FLOOR R2, R4 ;  /* 0x0000000400027311 */ /* 0x000e240000305900 */
[----:B0-----:R-:W-:-:S10]  /*0770*/  MOV R18, R2 ;  /* 0x0000000200127202 */ /* 0x001fd40000000f00 */
[----:B------:R-:W-:Y:S05]  /*0780*/  @!P0 BRA `(.L_x_43) ;  /* 0x0000000400348947 */ /* 0x000fea0003800000 */
[----:B------:R-:W0:Y:S01]  /*0790*/  F2I.S64.F64.FLOOR R22, R22 ;  /* 0x0000001600167311 */ /* 0x000e220000305900 */
[----:B------:R-:W-:Y:S01]  /*07a0*/  IMAD.MOV.U32 R4, RZ, RZ, R12 ;  /* 0x000000ffff047224 */ /* 0x000fe200078e000c */
[----:B------:R-:W-:Y:S01]  /*07b0*/  BSSY B2, `(.L_x_44) ;  /* 0x0000021000027945 */ /* 0x000fe20003800000 */
[----:B------:R-:W-:Y:S02]  /*07c0*/  IMAD.MOV.U32 R5, RZ, RZ, R11 ;  /* 0x000000ffff057224 */ /* 0x000fe400078e000b */
[----:B------:R-:W-:Y:S02]  /*07d0*/  IMAD.MOV.U32 R10, RZ, RZ, 0x0 ;  /* 0x00000000ff0a7424 */ /* 0x000fe400078e00ff */
[----:B------:R-:W-:Y:S01]  /*07e0*/  IMAD.MOV.U32 R11, RZ, RZ, 0x3fd80000 ;  /* 0x3fd80000ff0b7424 */ /* 0x000fe200078e00ff */
[----:B0-----:R-:W-:-:S05]  /*07f0*/  IADD3 R9, P0, RZ, -R22, RZ ;  /* 0x80000016ff097210 */ /* 0x001fca0007f1e0ff */
[----:B------:R-:W-:Y:S02]  /*0800*/  IMAD.X R7, RZ, RZ, ~R23, P0 ;  /* 0x000000ffff077224 */ /* 0x000fe400000e0e17 */
[----:B------:R-:W-:-:S04]  /*0810*/  IMAD.WIDE.U32 R4, R22, R9, R4 ;  /* 0x0000000916047225 */ /* 0x000fc800078e0004 */
[----:B------:R-:W-:Y:S01]  /*0820*/  IMAD R7, R7, R22, RZ ;  /* 0x0000001607077224 */ /* 0x000fe200078e02ff */
[----:B------:R-:W-:-:S03]  /*0830*/  MOV R6, R4 ;  /* 0x0000000400067202 */ /* 0x000fc60000000f00 */
[----:B------:R-:W-:-:S04]  /*0840*/  IMAD R7, R23, R9, R7 ;  /* 0x0000000917077224 */ /* 0x000fc800078e0207 */
[----:B------:R-:W-:-:S06]  /*0850*/  IMAD.IADD R7, R5, 0x1, R7 ;  /* 0x0000000105077824 */ /* 0x000fcc00078e0207 */
        /* <DEDUP_REMOVED lines=11> */
[----:B------:R-:W-:Y:S01]  /*0910*/  VIADD R11, R21, 0xfff00000 ;  /* 0xfff00000150b7836 */ /* 0x000fe20000000000 */
[----:B------:R-:W-:-:S05]  /*0920*/  MOV R10, R20 ;  /* 0x00000014000a7202 */ /* 0x000fca0000000f00 */
[----:B------:R-:W-:-:S08]  /*0930*/  DFMA R6, R8, -R8, |R6| ;  /* 0x800000080806722b */ /* 0x000fd00000000406 */
[----:B------:R-:W-:Y:S01]  /*0940*/  DFMA R12, R6, R10, R8 ;  /* 0x0000000a060c722b */ /* 0x000fe20000000008 */
[----:B------:R-:W-:Y:S10]  /*0950*/  @!P0 BRA `(.L_x_45) ;  /* 0x0000000000188947 */ /* 0x000ff40003800000 */
[----:B------:R-:W-:Y:S01]  /*0960*/  IMAD.MOV.U32 R2, RZ, RZ, R20 ;  /* 0x000000ffff027224 */ /* 0x000fe200078e0014 */
[----:B------:R-:W-:Y:S01]  /*0970*/  MOV R22, 0x9a0 ;  /* 0x000009a000167802 */ /* 0x000fe20000000f00 */
[----:B------:R-:W-:-:S07]  /*0980*/  IMAD.MOV.U32 R5, RZ, RZ, R11 ;  /* 0x000000ffff057224 */ /* 0x000fce00078e000b */
[----:B------:R-:W-:Y:S05]  /*0990*/  CALL.REL.NOINC `($__internal_5_$__cuda_sm20_dsqrt_rn_f64_mediumpath_v1) ;  /* 0x00000008006c7944 */ /* 0x000fea0003c00000 */
[----:B------:R-:W-:Y:S02]  /*09a0*/  IMAD.MOV.U32 R12, RZ, RZ, R4 ;  /* 0x000000ffff0c7224 */ /* 0x000fe400078e0004 */
[----:B------:R-:W-:-:S07]  /*09b0*/  IMAD.MOV.U32 R13, RZ, RZ, R5 ;  /* 0x000000ffff0d7224 */ /* 0x000fce00078e0005 */
.L_x_45:
[----:B------:R-:W-:Y:S05]  /*09c0*/  BSYNC B2 ;  /* 0x0000000000027941 */ /* 0x000fea0003800000 */
.L_x_44:
[----:B------:R-:W0:Y:S02]  /*09d0*/  F2I.S64.F64.CEIL R12, R12 ;  /* 0x0000000c000c7311 */ /* 0x000e240000309900 */
[----:B0-----:R-:W-:-:S04]  /*09e0*/  IADD3 R2, P1, -R12, R18, RZ ;  /* 0x000000120c027210 */ /* 0x001fc80007f3e1ff */
[----:B------:R-:W-:Y:S02]  /*09f0*/  ISETP.GT.U32.AND P0, PT, R2, RZ, PT ;  /* 0x000000ff0200720c */ /* 0x000fe40003f04070 */
[----:B------:R-:W-:Y:S02]  /*0a00*/  IADD3.X R4, ~R13, R3, RZ, P1, !PT ;  /* 0x000000030d047210 */ /* 0x000fe40000ffe5ff */
[----:B------:R-:W-:Y:S02]  /*0a10*/  IADD3 R17, P1, P2, R18, 0x1, R12 ;  /* 0x0000000112117810 */ /* 0x000fe40007a3e00c */
[----:B------:R-:W-:Y:S02]  /*0a20*/  ISETP.GT.AND.EX P0, PT, R4, RZ, PT, P0 ;  /* 0x000000ff0400720c */ /* 0x000fe40003f04300 */
[----:B------:R-:W-:Y:S02]  /*0a30*/  IADD3.X R6, R3, RZ, R13, P1, P2 ;  /* 0x000000ff03067210 */ /* 0x000fe40000fe440d */
[----:B------:R-:W-:-:S02]  /*0a40*/  SEL R5, R2, RZ, P0 ;  /* 0x000000ff02057207 */ /* 0x000fc40000000000 */
[----:B------:R-:W-:Y:S02]  /*0a50*/  SEL R4, R4, RZ, P0 ;  /* 0x000000ff04047207 */ /* 0x000fe40000000000 */
[----:B------:R-:W-:Y:S01]  /*0a60*/  IADD3 R2, P3, R5, 0x1, RZ ;  /* 0x0000000105027810 */ /* 0x000fe20007f7e0ff */
[----:B------:R-:W-:Y:S02]  /*0a70*/  IMAD.MOV.U32 R18, RZ, RZ, R5 ;  /* 0x000000ffff127224 */ /* 0x000fe400078e0005 */
[--C-:B------:R-:W-:Y:S01]  /*0a80*/  IMAD.MOV.U32 R3, RZ, RZ, R4.reuse ;  /* 0x000000ffff037224 */ /* 0x100fe200078e0004 */
[----:B------:R-:W-:Y:S01]  /*0a90*/  ISETP.GE.U32.AND P0, PT, R2, R17, PT ;  /* 0x000000110200720c */ /* 0x000fe20003f06070 */
[----:B------:R-:W-:-:S05]  /*0aa0*/  IMAD.X R2, RZ, RZ, R4, P3 ;  /* 0x000000ffff027224 */ /* 0x000fca00018e0604 */
[----:B------:R-:W-:-:S13]  /*0ab0*/  ISETP.GE.AND.EX P0, PT, R2, R6, PT, P0 ;  /* 0x000000060200720c */ /* 0x000fda0003f06300 */
[----:B------:R-:W-:Y:S05]  /*0ac0*/  @P0 BRA `(.L_x_43) ;  /* 0x0000000000640947 */ /* 0x000fea0003800000 */
[----:B------:R-:W-:Y:S01]  /*0ad0*/  IMAD.MOV.U32 R18, RZ, RZ, R5 ;  /* 0x000000ffff127224 */ /* 0x000fe200078e0005 */
[----:B------:R-:W-:Y:S01]  /*0ae0*/  MOV R3, R4 ;  /* 0x0000000400037202 */ /* 0x000fe20000000f00 */
[C---:B------:R-:W-:Y:S01]  /*0af0*/  IMAD.SHL.U32 R11, R14.reuse, 0x2, RZ ;  /* 0x000000020e0b7824 */ /* 0x040fe200078e00ff */
[----:B------:R-:W-:-:S07]  /*0b00*/  SHF.L.U64.HI R13, R14, 0x1, R15 ;  /* 0x000000010e0d7819 */ /* 0x000fce000001020f */
.L_x_46:
[----:B------:R-:W-:-:S05]  /*0b10*/  IADD3 R7, P0, R18, R17, RZ ;  /* 0x0000001112077210 */ /* 0x000fca0007f1e0ff */
[----:B------:R-:W-:-:S05]  /*0b20*/  IMAD.X R2, R3, 0x1, R6, P0 ;  /* 0x0000000103027824 */ /* 0x000fca00000e0606 */
[--C-:B------:R-:W-:Y:S02]  /*0b30*/  SHF.R.S64 R7, R7, 0x1, R2.reuse ;  /* 0x0000000107077819 */ /* 0x100fe40000001002 */
[----:B------:R-:W-:Y:S02]  /*0b40*/  SHF.R.S32.HI R9, RZ, 0x1, R2 ;  /* 0x00000001ff097819 */ /* 0x000fe40000011402 */
[----:B------:R-:W-:-:S05]  /*0b50*/  IADD3 R2, P0, R7, R19, RZ ;  /* 0x0000001307027210 */ /* 0x000fca0007f1e0ff */
[----:B------:R-:W-:-:S04]  /*0b60*/  IMAD.X R4, R9, 0x1, R0, P0 ;  /* 0x0000000109047824 */ /* 0x000fc800000e0600 */
        /* <DEDUP_REMOVED lines=10> */
[----:B------:R-:W-:Y:S02]  /*0c10*/  SEL R6, R9, R6, P0 ;  /* 0x0000000609067207 */ /* 0x000fe40000000000 */
[----:B------:R-:W-:-:S02]  /*0c20*/  ISETP.GE.U32.AND P0, PT, R2, R17, PT ;  /* 0x000000110200720c */ /* 0x000fc40003f06070 */
[----:B------:R-:W-:-:S04]  /*0c30*/  IADD3.X R2, RZ, R3, RZ, P1, !PT ;  /* 0x00000003ff027210 */ /* 0x000fc80000ffe4ff */
[----:B------:R-:W-:-:S13]  /*0c40*/  ISETP.GE.AND.EX P0, PT, R2, R6, PT, P0 ;  /* 0x000000060200720c */ /* 0x000fda0003f06300 */
[----:B------:R-:W-:Y:S05]  /*0c50*/  @!P0 BRA `(.L_x_46) ;  /* 0xfffffffc00ac8947 */ /* 0x000fea000383ffff */
.L_x_43:
[----:B------:R-:W-:Y:S05]  /*0c60*/  BSYNC B1 ;  /* 0x0000000000017941 */ /* 0x000fea0003800000 */
.L_x_42:
[----:B------:R-:W-:-:S05]  /*0c70*/  IADD3 R19, P0, R18, R19, RZ ;  /* 0x0000001312137210 */ /* 0x000fca0007f1e0ff */
[----:B------:R-:W-:-:S04]  /*0c80*/  IMAD.X R5, R3, 0x1, R0, P0 ;  /* 0x0000000103057824 */ /* 0x000fc800000e0600 */
[-C--:B------:R-:W-:Y:S02]  /*0c90*/  IMAD R0, R5, R18.reuse, RZ ;  /* 0x0000001205007224 */ /* 0x080fe400078e02ff */
[----:B------:R-:W-:-:S04]  /*0ca0*/  IMAD.WIDE.U32 R4, R19, R18, RZ ;  /* 0x0000001213047225 */ /* 0x000fc800078e00ff */
[----:B------:R-:W-:-:S04]  /*0cb0*/  IMAD R11, R19, R3, R0 ;  /* 0x00000003130b7224 */ /* 0x000fc800078e0200 */
[----:B------:R-:W-:-:S05]  /*0cc0*/  IMAD.IADD R11, R5, 0x1, R11 ;  /* 0x00000001050b7824 */ /* 0x000fca00078e020b */
[--C-:B------:R-:W-:Y:S02]  /*0cd0*/  SHF.R.S64 R5, R4, 0x1, R11.reuse ;  /* 0x0000000104057819 */ /* 0x100fe4000000100b */
[----:B------:R-:W-:Y:S02]  /*0ce0*/  SHF.R.S32.HI R11, RZ, 0x1, R11 ;  /* 0x00000001ff0b7819 */ /* 0x000fe4000001140b */
[----:B------:R-:W-:-:S05]  /*0cf0*/  IADD3 R0, P0, R14, -R5, RZ ;  /* 0x800000050e007210 */ /* 0x000fca0007f1e0ff */
[----:B------:R-:W-:-:S08]  /*0d00*/  IMAD.X R11, R15, 0x1, ~R11, P0 ;  /* 0x000000010f0b7824 */ /* 0x000fd000000e0e0b */
.L_x_39:
[----:B------:R-:W-:Y:S05]  /*0d10*/  BSYNC B0 ;  /* 0x0000000000007941 */ /* 0x000fea0003800000 */
.L_x_34:
[----:B------:R-:W0:Y:S01]  /*0d20*/  LDC.64 R8, c[0x0][0x238] ;  /* 0x00008e00ff087b82 */ /* 0x000e220000000a00 */
[----:B------:R-:W-:Y:S01]  /*0d30*/  ULDC.64 UR4, c[0x0][0x210] ;  /* 0x0000840000047ab9 */ /* 0x000fe20000000a00 */
[----:B------:R-:W-:Y:S01]  /*0d40*/  ULDC.64 UR10, c[0x0][0x218] ;  /* 0x00008600000a7ab9 */ /* 0x000fe20000000a00 */
[----:B------:R-:W-:Y:S01]  /*0d50*/  LEA R4, P0, R14, UR4, 0x3 ;  /* 0x000000040e047c11 */ /* 0x000fe2000f8018ff */
[----:B------:R-:W-:Y:S01]  /*0d60*/  IMAD.MOV.U32 R2, RZ, RZ, R0 ;  /* 0x000000ffff027224 */ /* 0x000fe200078e0000 */
[----:B------:R-:W-:Y:S02]  /*0d70*/  IADD3 R18, P1, R18, UR10, RZ ;  /* 0x0000000a12127c10 */ /* 0x000fe4000ff3e0ff */
[----:B------:R-:W-:Y:S02]  /*0d80*/  LEA.HI.X R5, R14, UR5, R15, 0x3, P0 ;  /* 0x000000050e057c11 */ /* 0x000fe400080f1c0f */
[----:B------:R-:W-:Y:S02]  /*0d90*/  IADD3.X R19, R3, UR11, RZ, P1, !PT ;  /* 0x0000000b03137c10 */ /* 0x000fe40008ffe4ff */
[----:B------:R-:W-:-:S03]  /*0da0*/  MOV R3, R11 ;  /* 0x0000000b00037202 */ /* 0x000fc60000000f00 */
[----:B------:R-:W-:Y:S01]  /*0db0*/  STG.E.64 desc[UR6][R4.64], R18 ;  /* 0x0000001204007986 */ /* 0x000fe2000c101b06 */
[----:B0-----:R-:W-:-:S04]  /*0dc0*/  LEA R6, P0, R8, R4, 0x3 ;  /* 0x0000000408067211 */ /* 0x001fc800078018ff */
[----:B------:R-:W-:-:S05]  /*0dd0*/  LEA.HI.X R7, R8, R5, R9, 0x3, P0 ;  /* 0x0000000508077211 */ /* 0x000fca00000f1c09 */
[----:B------:R-:W-:Y:S01]  /*0de0*/  STG.E.64 desc[UR6][R6.64], R2 ;  /* 0x0000000206007986 */ /* 0x000fe2000c101b06 */
[----:B------:R-:W-:Y:S05]  /*0df0*/  EXIT ;  /* 0x000000000000794d */ /* 0x000fea0003800000 */
        .weak           $__internal_4_$__cuda_sm20_div_s64
        .type           $__internal_4_$__cuda_sm20_div_s64,@function
        .size           $__internal_4_$__cuda_sm20_div_s64,($__internal_5_$__cuda_sm20_dsqrt_rn_f64_mediumpath_v1 - $__internal_4_$__cuda_sm20_div_s64)
$__internal_4_$__cuda_sm20_div_s64:
[----:B------:R-:W-:Y:S01]  /*0e00*/  ULDC.64 UR10, c[0x0][0x228] ;  /* 0x00008a00000a7ab9 */ /* 0x000fe20000000a00 */
[----:B------:R-:W-:Y:S01]  /*0e10*/  ISETP.GE.AND P3, PT, R3, RZ, PT ;  /* 0x000000ff0300720c */ /* 0x000fe20003f66270 */
[----:B------:R-:W-:Y:S02]  /*0e20*/  UIADD3 UR4, UP1, URZ, -UR10, URZ ;  /* 0x8000000a3f047290 */ /* 0x000fe4000ff3e03f */
        /* <DEDUP_REMOVED lines=13> */
[----:B------:R-:W-:Y:S02]  /*0f00*/  IMAD.X R11, RZ, RZ, ~R7, P0 ;  /* 0x000000ffff0b7224 */ /* 0x000fe400000e0e07 */
[----:B------:R-:W-:Y:S02]  /*0f10*/  IMAD.MOV.U32 R7, RZ, RZ, R4 ;  /* 0x000000ffff077224 */ /* 0x000fe400078e0004 */
[-C--:B------:R-:W-:Y:S02]  /*0f20*/  IMAD R13, R5, R11.reuse, RZ ;  /* 0x0000000b050d7224 */ /* 0x080fe400078e02ff */
[----:B------:R-:W-:-:S04]  /*0f30*/  IMAD.WIDE.U32 R6, P0, R4, R11, R6 ;  /* 0x0000000b04067225 */ /* 0x000fc80007800006 */
[----:B------:R-:W-:-:S04]  /*0f40*/  IMAD.HI.U32 R11, R5, R11, RZ ;  /* 0x0000000b050b7227 */ /* 0x000fc800078e00ff */
[----:B------:R-:W-:-:S05]  /*0f50*/  IMAD.HI.U32 R6, P1, R5, R9, R6 ;  /* 0x0000000905067227 */ /* 0x000fca0007820006 */
[----:B------:R-:W-:Y:S01]  /*0f60*/  IADD3 R7, P2, R13, R6, RZ ;  /* 0x000000060d077210 */ /* 0x000fe20007f5e0ff */
[----:B------:R-:W-:Y:S01]  /*0f70*/  IMAD.X R6, R11, 0x1, R5, P0 ;  /* 0x000000010b067824 */ /* 0x000fe200000e0605 */
[----:B------:R-:W-:-:S03]  /*0f80*/  IADD3 R11, P4, RZ, -R2, RZ ;  /* 0x80000002ff0b7210 */ /* 0x000fc60007f9e0ff */
[----:B------:R-:W-:Y:S01]  /*0f90*/  IMAD.WIDE.U32 R4, R7, UR4, RZ ;  /* 0x0000000407047c25 */ /* 0x000fe2000f8e00ff */
[----:B------:R-:W-:Y:S02]  /*0fa0*/  IADD3.X R9, RZ, RZ, R6, P2, P1 ;  /* 0x000000ffff097210 */ /* 0x000fe400017e2406 */
[----:B------:R-:W-:Y:S01]  /*0fb0*/  SEL R11, R11, R2, !P3 ;  /* 0x000000020b0b7207 */ /* 0x000fe20005800000 */
[----:B------:R-:W-:Y:S01]  /*0fc0*/  IMAD R6, R7, UR5, R5 ;  /* 0x0000000507067c24 */ /* 0x000fe2000f8e0205 */
[----:B------:R-:W-:-:S03]  /*0fd0*/  IADD3 R5, P0, RZ, -R4, RZ ;  /* 0x80000004ff057210 */ /* 0x000fc60007f1e0ff */
[----:B------:R-:W-:Y:S02]  /*0fe0*/  IMAD R4, R9, UR4, R6 ;  /* 0x0000000409047c24 */ /* 0x000fe4000f8e0206 */
[----:B------:R-:W-:-:S03]  /*0ff0*/  IMAD.HI.U32 R6, R7, R5, RZ ;  /* 0x0000000507067227 */ /* 0x000fc600078e00ff */
        /* <DEDUP_REMOVED lines=9> */
[----:B------:R-:W-:Y:S02]  /*1090*/  SEL R10, R5, R3, !P3 ;  /* 0x00000003050a7207 */ /* 0x000fe40005800000 */
[----:B------:R-:W-:Y:S01]  /*10a0*/  IADD3.X R9, RZ, RZ, R9, P2, P1 ;  /* 0x000000ffff097210 */ /* 0x000fe200017e2409 */
[----:B------:R-:W-:Y:S02]  /*10b0*/  IMAD.MOV.U32 R5, RZ, RZ, RZ ;  /* 0x000000ffff057224 */ /* 0x000fe400078e00ff */
[----:B------:R-:W-:-:S04]  /*10c0*/  IMAD.WIDE.U32 R4, R7, R10, R4 ;  /* 0x0000000a07047225 */ /* 0x000fc800078e0004 */
[C---:B------:R-:W-:Y:S02]  /*10d0*/  IMAD R7, R9.reuse, R10, RZ ;  /* 0x0000000a09077224 */ /* 0x040fe400078e02ff */
[----:B------:R-:W-:-:S04]  /*10e0*/  IMAD.HI.U32 R4, P0, R9, R11, R4 ;  /* 0x0000000b09047227 */ /* 0x000fc80007800004 */
[----:B------:R-:W-:Y:S01]  /*10f0*/  IMAD.HI.U32 R6, R9, R10, RZ ;  /* 0x0000000a09067227 */ /* 0x000fe200078e00ff */
[----:B------:R-:W-:-:S03]  /*1100*/  IADD3 R7, P1, R7, R4, RZ ;  /* 0x0000000407077210 */ /* 0x000fc60007f3e0ff */
[----:B------:R-:W-:Y:S02]  /*1110*/  IMAD.X R6, RZ, RZ, R6, P0 ;  /* 0x000000ffff067224 */ /* 0x000fe400000e0606 */
[----:B------:R-:W-:-:S03]  /*1120*/  IMAD.WIDE.U32 R4, R7, UR4, RZ ;  /* 0x0000000407047c25 */ /* 0x000fc6000f8e00ff */
[----:B------:R-:W-:Y:S01]  /*1130*/  IADD3.X R6, RZ, R6, RZ, P1, !PT ;  /* 0x00000006ff067210 */ /* 0x000fe20000ffe4ff */
[C---:B------:R-:W-:Y:S01]  /*1140*/  IMAD R5, R7.reuse, UR5, R5 ;  /* 0x0000000507057c24 */ /* 0x040fe2000f8e0205 */
[----:B------:R-:W-:Y:S02]  /*1150*/  IADD3 R11, P1, -R4, R11, RZ ;  /* 0x0000000b040b7210 */ /* 0x000fe40007f3e1ff */
[----:B------:R-:W-:Y:S01]  /*1160*/  IADD3 R4, P2, R7, 0x1, RZ ;  /* 0x0000000107047810 */ /* 0x000fe20007f5e0ff */
[----:B------:R-:W-:Y:S01]  /*1170*/  IMAD R5, R6, UR4, R5 ;  /* 0x0000000406057c24 */ /* 0x000fe2000f8e0205 */
[----:B------:R-:W-:-:S03]  /*1180*/  ISETP.GE.U32.AND P0, PT, R11, UR4, PT ;  /* 0x000000040b007c0c */ /* 0x000fc6000bf06070 */
[----:B------:R-:W-:Y:S01]  /*1190*/  IMAD.X R10, R10, 0x1, ~R5, P1 ;  /* 0x000000010a0a7824 */ /* 0x000fe200008e0e05 */
[----:B------:R-:W-:Y:S01]  /*11a0*/  IADD3 R8, P1, R11, -UR4, RZ ;  /* 0x800000040b087c10 */ /* 0x000fe2000ff3e0ff */
[----:B------:R-:W-:-:S03]  /*11b0*/  IMAD.X R5, RZ, RZ, R6, P2 ;  /* 0x000000ffff057224 */ /* 0x000fc600010e0606 */
[C---:B------:R-:W-:Y:S02]  /*11c0*/  ISETP.GE.U32.AND.EX P0, PT, R10.reuse, UR5, PT, P0 ;  /* 0x000000050a007c0c */ /* 0x040fe4000bf06100 */
[----:B------:R-:W-:Y:S02]  /*11d0*/  IADD3.X R9, R10, ~UR5, RZ, P1, !PT ;  /* 0x800000050a097c10 */ /* 0x000fe40008ffe4ff */
[----:B------:R-:W-:Y:S02]  /*11e0*/  SEL R8, R8, R11, P0 ;  /* 0x0000000b08087207 */ /* 0x000fe40000000000 */
[----:B------:R-:W-:Y:S02]  /*11f0*/  SEL R7, R4, R7, P0 ;  /* 0x0000000704077207 */ /* 0x000fe40000000000 */
[----:B------:R-:W-:Y:S02]  /*1200*/  SEL R9, R9, R10, P0 ;  /* 0x0000000a09097207 */ /* 0x000fe40000000000 */
[----:B------:R-:W-:-:S02]  /*1210*/  ISETP.GE.U32.AND P1, PT, R8, UR4, PT ;  /* 0x0000000408007c0c */ /* 0x000fc4000bf26070 */
[----:B------:R-:W-:Y:S02]  /*1220*/  SEL R4, R5, R6, P0 ;  /* 0x0000000605047207 */ /* 0x000fe40000000000 */
[----:B------:R-:W-:Y:S02]  /*1230*/  IADD3 R6, P2, R7, 0x1, RZ ;  /* 0x0000000107067810 */ /* 0x000fe40007f5e0ff */
[----:B------:R-:W-:-:S03]  /*1240*/  ISETP.GE.U32.AND.EX P0, PT, R9, UR5, PT, P1 ;  /* 0x0000000509007c0c */ /* 0x000fc6000bf06110 */
[----:B------:R-:W-:Y:S01]  /*1250*/  IMAD.X R9, RZ, RZ, R4, P2 ;  /* 0x000000ffff097224 */ /* 0x000fe200010e0604 */
[----:B------:R-:W-:Y:S02]  /*1260*/  SEL R6, R6, R7, P0 ;  /* 0x0000000706067207 */ /* 0x000fe40000000000 */
[----:B------:R-:W-:Y:S02]  /*1270*/  LOP3.LUT R7, R3, UR11, RZ, 0x3c, !PT ;  /* 0x0000000b03077c12 */ /* 0x000fe4000f8e3cff */
[----:B------:R-:W-:Y:S02]  /*1280*/  SEL R9, R9, R4, P0 ;  /* 0x0000000409097207 */ /* 0x000fe40000000000 */
[-C--:B------:R-:W-:Y:S02]  /*1290*/  IADD3 R5, P2, RZ, -R6.reuse, RZ ;  /* 0x80000006ff057210 */ /* 0x080fe40007f5e0ff */
[----:B------:R-:W-:Y:S02]  /*12a0*/  ISETP.GE.AND P1, PT, R7, RZ, PT ;  /* 0x000000ff0700720c */ /* 0x000fe40003f26270 */
[----:B------:R-:W-:Y:S01]  /*12b0*/  ISETP.NE.U32.AND P0, PT, RZ, UR10, PT ;  /* 0x0000000aff007c0c */ /* 0x000fe2000bf05070 */
[----:B------:R-:W-:Y:S01]  /*12c0*/  IMAD.X R4, RZ, RZ, ~R9, P2 ;  /* 0x000000ffff047224 */ /* 0x000fe200010e0e09 */
[----:B------:R-:W-:Y:S01]  /*12d0*/  SEL R6, R5, R6, !P1 ;  /* 0x0000000605067207 */ /* 0x000fe20004800000 */
[----:B------:R-:W-:Y:S01]  /*12e0*/  IMAD.MOV.U32 R5, RZ, RZ, 0x0 ;  /* 0x00000000ff057424 */ /* 0x000fe200078e00ff */
[----:B------:R-:W-:-:S02]  /*12f0*/  ISETP.NE.AND.EX P0, PT, RZ, UR11, PT, P0 ;  /* 0x0000000bff007c0c */ /* 0x000fc4000bf05300 */
[----:B------:R-:W-:Y:S02]  /*1300*/  SEL R9, R4, R9, !P1 ;  /* 0x0000000904097207 */ /* 0x000fe40004800000 */
[----:B------:R-:W-:Y:S02]  /*1310*/  MOV R4, R0 ;  /* 0x0000000000047202 */ /* 0x000fe40000000f00 */
[----:B------:R-:W-:Y:S02]  /*1320*/  SEL R6, R6, 0xffffffff, P0 ;  /* 0xffffffff06067807 */ /* 0x000fe40000000000 */
[----:B------:R-:W-:Y:S01]  /*1330*/  SEL R9, R9, 0xffffffff, P0 ;  /* 0xffffffff09097807 */ /* 0x000fe20000000000 */
[----:B------:R-:W-:Y:S06]  /*1340*/  RET.REL.NODEC R4 `(_ZN2at6native19tril_indices_kernelIlEEvPT_lllll) ;  /* 0xffffffec042c7950 */ /* 0x000fec0003c3ffff */
        .weak           $__internal_5_$__cuda_sm20_dsqrt_rn_f64_mediumpath_v1
        .type           $__internal_5_$__cuda_sm20_dsqrt_rn_f64_mediumpath_v1,@function
        .size           $__internal_5_$__cuda_sm20_dsqrt_rn_f64_mediumpath_v1,(.L_x_75 - $__internal_5_$__cuda_sm20_dsqrt_rn_f64_mediumpath_v1)
$__internal_5_$__cuda_sm20_dsqrt_rn_f64_mediumpath_v1:
[----:B------:R-:W-:Y:S01]  /*1350*/  ISETP.GE.U32.AND P0, PT, R4, -0x3400000, PT ;  /* 0xfcc000000400780c */ /* 0x000fe20003f06070 */
[----:B------:R-:W-:Y:S01]  /*1360*/  BSSY B3, `(.L_x_47) ;  /* 0x0000024000037945 */ /* 0x000fe20003800000 */
[----:B------:R-:W-:-:S11]  /*1370*/  IMAD.MOV.U32 R4, RZ, RZ, R2 ;  /* 0x000000ffff047224 */ /* 0x000fd600078e0002 */
[----:B------:R-:W-:Y:S05]  /*1380*/  @!P0 BRA `(.L_x_48) ;  /* 0x0000000000208947 */ /* 0x000fea0003800000 */
[----:B------:R-:W-:-:S10]  /*1390*/  DFMA.RM R4, R6, R4, R8 ;  /* 0x000000040604722b */ /* 0x000fd40000004008 */
[----:B------:R-:W-:-:S05]  /*13a0*/  IADD3 R6, P0, R4, 0x1, RZ ;  /* 0x0000000104067810 */ /* 0x000fca0007f1e0ff */
[----:B------:R-:W-:-:S06]  /*13b0*/  IMAD.X R7, RZ, RZ, R5, P0 ;  /* 0x000000ffff077224 */ /* 0x000fcc00000e0605 */
[----:B------:R-:W-:-:S08]  /*13c0*/  DFMA.RP R16, -R4, R6, R16 ;  /* 0x000000060410722b */ /* 0x000fd00000008110 */
[----:B------:R-:W-:-:S06]  /*13d0*/  DSETP.GT.AND P0, PT, R16, RZ, PT ;  /* 0x000000ff1000722a */ /* 0x000fcc0003f04000 */
[----:B------:R-:W-:Y:S02]  /*13e0*/  FSEL R4, R6, R4, P0 ;  /* 0x0000000406047208 */ /* 0x000fe40000000000 */
[----:B------:R-:W-:Y:S01]  /*13f0*/  FSEL R5, R7, R5, P0 ;  /* 0x0000000507057208 */ /* 0x000fe20000000000 */
[----:B------:R-:W-:Y:S06]  /*1400*/  BRA `(.L_x_49) ;  /* 0x0000000000647947 */ /* 0x000fec0003800000 */
.L_x_48:
[----:B------:R-:W-:-:S14]  /*1410*/  DSETP.NE.AND P0, PT, R16, RZ, PT ;  /* 0x000000ff1000722a */ /* 0x000fdc0003f05000 */
[----:B------:R-:W-:Y:S05]  /*1420*/  @!P0 BRA `(.L_x_50) ;  /* 0x0000000000588947 */ /* 0x000fea0003800000 */
[----:B------:R-:W-:-:S13]  /*1430*/  ISETP.GE.AND P0, PT, R17, RZ, PT ;  /* 0x000000ff1100720c */ /* 0x000fda0003f06270 */
[----:B------:R-:W-:Y:S01]  /*1440*/  @!P0 IMAD.MOV.U32 R4, RZ, RZ, 0x0 ;  /* 0x00000000ff048424 */ /* 0x000fe200078e00ff */
[----:B------:R-:W-:Y:S01]  /*1450*/  @!P0 MOV R5, 0xfff80000 ;  /* 0xfff8000000058802 */ /* 0x000fe20000000f00 */
[----:B------:R-:W-:Y:S06]  /*1460*/  @!P0 BRA `(.L_x_49) ;  /* 0x00000000004c8947 */ /* 0x000fec0003800000 */
[----:B------:R-:W-:-:S13]  /*1470*/  ISETP.GT.AND P0, PT, R17, 0x7fefffff, PT ;  /* 0x7fefffff1100780c */ /* 0x000fda0003f04270 */
[----:B------:R-:W-:Y:S05]  /*1480*/  @P0 BRA `(.L_x_50) ;  /* 0x0000000000400947 */ /* 0x000fea0003800000 */
[----:B------:R-:W-:Y:S01]  /*1490*/  DMUL R16, R16, 8.11296384146066816958e+31 ;  /* 0x4690000010107828 */ /* 0x000fe20000000000 */
[----:B------:R-:W-:Y:S02]  /*14a0*/  IMAD.MOV.U32 R4, RZ, RZ, RZ ;  /* 0x000000ffff047224 */ /* 0x000fe400078e00ff */
[----:B------:R-:W-:Y:S02]  /*14b0*/  IMAD.MOV.U32 R6, RZ, RZ, 0x0 ;  /* 0x00000000ff067424 */ /* 0x000fe400078e00ff */
[----:B------:R-:W-:Y:S01]  /*14c0*/  IMAD.MOV.U32 R7, RZ, RZ, 0x3fd80000 ;  /* 0x3fd80000ff077424 */ /* 0x000fe200078e00ff */
        /* <DEDUP_REMOVED lines=12> */
.L_x_50:
[----:B------:R-:W-:-:S11]  /*1590*/  DADD R4, R16, R16 ;  /* 0x0000000010047229 */ /* 0x000fd60000000010 */
.L_x_49:
[----:B------:R-:W-:Y:S05]  /*15a0*/  BSYNC B3 ;  /* 0x0000000000037941 */ /* 0x000fea0003800000 */
.L_x_47:
[----:B------:R-:W-:-:S04]  /*15b0*/  IMAD.MOV.U32 R23, RZ, RZ, 0x0 ;  /* 0x00000000ff177424 */ /* 0x000fc800078e00ff */
[----:B------:R-:W-:Y:S05]  /*15c0*/  RET.REL.NODEC R22 `(_ZN2at6native19tril_indices_kernelIlEEvPT_lllll) ;  /* 0xffffffe8168c7950 */ /* 0x000fea0003c3ffff */
.L_x_51:
        /* <DEDUP_REMOVED lines=11> */
.L_x_75:


//--------------------- .text._ZN2at6native19tril_indices_kernelIiEEvPT_lllll --------------------------
	.section	.text._ZN2at6native19tril_indices_kernelIiEEvPT_lllll,"ax",@progbits
	.align	128
        .global         _ZN2at6native19tril_indices_kernelIiEEvPT_lllll
        .type           _ZN2at6native19tril_indices_kernelIiEEvPT_lllll,@function
        .size           _ZN2at6native19tril_indices_kernelIiEEvPT_lllll,(.L_x_77 - _ZN2at6native19tril_indices_kernelIiEEvPT_lllll)
        .other          _ZN2at6native19tril_indices_kernelIiEEvPT_lllll,@"STO_CUDA_ENTRY STV_DEFAULT"
_ZN2at6native19tril_indices_kernelIiEEvPT_lllll:
.text._ZN2at6native19tril_indices_kernelIiEEvPT_lllll:
        /* <DEDUP_REMOVED lines=18> */
[----:B------:R-:W-:Y:S02]  /*0120*/  BSSY B1, `(.L_x_54) ;  /* 0x0000022000017945 */ /* 0x000fe40003800000 */
[----:B------:R-:W-:-:S04]  /*0130*/  IADD3.X R3, R13, ~UR9, RZ, P0, !PT ;  /* 0x800000090d037c10 */ /* 0x000fc800087fe4ff */
[----:B------:R-:W-:-:S04]  /*0140*/  LOP3.LUT R2, R3, UR4, RZ, 0xfc, !PT ;  /* 0x0000000403027c12 */ /* 0x000fc8000f8efcff */
[----:B------:R-:W-:-:S13]  /*0150*/  ISETP.NE.U32.AND P0, PT, R2, RZ, PT ;  /* 0x000000ff0200720c */ /* 0x000fda0003f05070 */
[----:B------:R-:W-:Y:S05]  /*0160*/  @!P0 BRA `(.L_x_55) ;  /* 0x00000000001c8947 */ /* 0x000fea0003800000 */
[----:B------:R-:W-:-:S07]  /*0170*/  MOV R2, 0x190 ;  /* 0x0000019000027802 */ /* 0x000fce0000000f00 */
[----:B------:R-:W-:Y:S05]  /*0180*/  CALL.REL.NOINC `($__internal_6_$__cuda_sm20_div_s64) ;  /* 0x0000000800d07944 */ /* 0x000fea0003c00000 */
[----:B------:R-:W-:Y:S01]  /*0190*/  ULDC UR4, c[0x0][0x228] ;  /* 0x00008a0000047ab9 */ /* 0x000fe20000000800 */
[----:B------:R-:W-:Y:S02]  /*01a0*/  IMAD.MOV R9, RZ, RZ, -R18 ;  /* 0x000000ffff097224 */ /* 0x000fe400078e0a12 */
[----:B------:R-:W-:-:S04]  /*01b0*/  IMAD.U32 R7, RZ, RZ, UR4 ;  /* 0x00000004ff077e24 */ /* 0x000fc8000f8e00ff */
[----:B------:R-:W-:Y:S01]  /*01c0*/  IMAD R9, R9, R7, R0 ;  /* 0x0000000709097224 */ /* 0x000fe200078e0200 */
[----:B------:R-:W-:Y:S06]  /*01d0*/  BRA `(.L_x_56) ;  /* 0x0000000000587947 */ /* 0x000fec0003800000 */
.L_x_55:
[----:B------:R-:W-:Y:S02]  /*01e0*/  ULDC UR4, c[0x0][0x228] ;  /* 0x00008a0000047ab9 */ /* 0x000fe40000000800 */
        /* <DEDUP_REMOVED lines=9> */
[----:B------:R-:W-:-:S06]  /*0280*/  IMAD.HI.U32 R3, R3, R5, R2 ;  /* 0x0000000503037227 */ /* 0x000fcc00078e0002 */
        /* <DEDUP_REMOVED lines=10> */
[----:B------:R-:W-:-:S07]  /*0330*/  IMAD R9, R7, R9, R0 ;  /* 0x0000000907097224 */ /* 0x000fce00078e0200 */
.L_x_56:
[----:B------:R-:W-:Y:S05]  /*0340*/  BSYNC B1 ;  /* 0x0000000000017941 */ /* 0x000fea0003800000 */
.L_x_54:
[----:B------:R-:W-:Y:S02]  /*0350*/  ULDC UR4, c[0x0][0x220] ;  /* 0x0000880000047ab9 */ /* 0x000fe40000000800 */
[----:B------:R-:W-:-:S06]  /*0360*/  UIADD3 UR4, -UR4, 0x1, URZ ;  /* 0x0000000104047890 */ /* 0x000fcc000fffe13f */
[----:B------:R-:W-:Y:S01]  /*0370*/  IADD3 R18, R18, UR4, R7 ;  /* 0x0000000412127c10 */ /* 0x000fe2000fffe007 */
[----:B------:R-:W-:Y:S06]  /*0380*/  BRA `(.L_x_57) ;  /* 0x0000000800207947 */ /* 0x000fec0003800000 */
.L_x_53:
        /* <DEDUP_REMOVED lines=25> */
[----:B------:R-:W-:Y:S01]  /*0520*/  IADD3 R3, R25, -0x100000, RZ ;  /* 0xfff0000019037810 */ /* 0x000fe20007ffe0ff */
[----:B------:R-:W-:-:S05]  /*0530*/  IMAD.MOV.U32 R2, RZ, RZ, R24 ;  /* 0x000000ffff027224 */ /* 0x000fca00078e0018 */
[----:B------:R-:W-:-:S08]  /*0540*/  DFMA R14, R6, -R6, R16 ;  /* 0x80000006060e722b */ /* 0x000fd00000000010 */
[----:B------:R-:W-:Y:S01]  /*0550*/  DFMA R22, R14, R2, R6 ;  /* 0x000000020e16722b */ /* 0x000fe20000000006 */
[----:B------:R-:W-:Y:S10]  /*0560*/  @!P0 BRA `(.L_x_59) ;  /* 0x0000000000188947 */ /* 0x000ff40003800000 */
[----:B------:R-:W-:Y:S01]  /*0570*/  IMAD.MOV.U32 R2, RZ, RZ, R24 ;  /* 0x000000ffff027224 */ /* 0x000fe200078e0018 */
[----:B------:R-:W-:Y:S01]  /*0580*/  MOV R22, 0x5b0 ;  /* 0x000005b000167802 */ /* 0x000fe20000000f00 */
[----:B------:R-:W-:-:S07]  /*0590*/  IMAD.MOV.U32 R5, RZ, RZ, R3 ;  /* 0x000000ffff057224 */ /* 0x000fce00078e0003 */
[----:B------:R-:W-:Y:S05]  /*05a0*/  CALL.REL.NOINC `($__internal_7_$__cuda_sm20_dsqrt_rn_f64_mediumpath_v1) ;  /* 0x0000000800fc7944 */ /* 0x000fea0003c00000 */
[----:B------:R-:W-:Y:S01]  /*05b0*/  IMAD.MOV.U32 R22, RZ, RZ, R4 ;  /* 0x000000ffff167224 */ /* 0x000fe200078e0004 */
[----:B------:R-:W-:-:S07]  /*05c0*/  MOV R23, R5 ;  /* 0x0000000500177202 */ /* 0x000fce0000000f00 */
.L_x_59:
[----:B------:R-:W-:Y:S05]  /*05d0*/  BSYNC B1 ;  /* 0x0000000000017941 */ /* 0x000fea0003800000 */
.L_x_58:
        /* <DEDUP_REMOVED lines=11> */
[----:B0-----:R-:W-:-:S10]  /*0690*/  IMAD.MOV.U32 R18, RZ, RZ, R2 ;  /* 0x000000ffff127224 */ /* 0x001fd400078e0002 */
[----:B------:R-:W-:Y:S05]  /*06a0*/  @!P0 BRA `(.L_x_61) ;  /* 0x0000000400348947 */ /* 0x000fea0003800000 */
[----:B------:R-:W0:Y:S01]  /*06b0*/  F2I.S64.F64.FLOOR R22, R22 ;  /* 0x0000001600167311 */ /* 0x000e220000305900 */
[----:B------:R-:W-:Y:S01]  /*06c0*/  MOV R5, R9 ;  /* 0x0000000900057202 */ /* 0x000fe20000000f00 */
[----:B------:R-:W-:Y:S01]  /*06d0*/  IMAD.MOV.U32 R4, RZ, RZ, R10 ;  /* 0x000000ffff047224 */ /* 0x000fe200078e000a */
[----:B------:R-:W-:Y:S01]  /*06e0*/  MOV R9, 0x3fd80000 ;  /* 0x3fd8000000097802 */ /* 0x000fe20000000f00 */
[----:B------:R-:W-:Y:S01]  /*06f0*/  IMAD.MOV.U32 R8, RZ, RZ, 0x0 ;  /* 0x00000000ff087424 */ /* 0x000fe200078e00ff */
[----:B------:R-:W-:Y:S01]  /*0700*/  BSSY B2, `(.L_x_62) ;  /* 0x000001e000027945 */ /* 0x000fe20003800000 */
[----:B0-----:R-:W-:-:S05]  /*0710*/  IADD3 R11, P0, RZ, -R22, RZ ;  /* 0x80000016ff0b7210 */ /* 0x001fca0007f1e0ff */
[----:B------:R-:W-:Y:S02]  /*0720*/  IMAD.X R7, RZ, RZ, ~R23, P0 ;  /* 0x000000ffff077224 */ /* 0x000fe400000e0e17 */
[----:B------:R-:W-:-:S04]  /*0730*/  IMAD.WIDE.U32 R4, R22, R11, R4 ;  /* 0x0000000b16047225 */ /* 0x000fc800078e0004 */
[----:B------:R-:W-:Y:S02]  /*0740*/  IMAD R7, R7, R22, RZ ;  /* 0x0000001607077224 */ /* 0x000fe400078e02ff */
[----:B------:R-:W-:Y:S02]  /*0750*/  IMAD.MOV.U32 R14, RZ, RZ, R4 ;  /* 0x000000ffff0e7224 */ /* 0x000fe400078e0004 */
        /* <DEDUP_REMOVED lines=19> */
[----:B------:R-:W-:Y:S02]  /*0890*/  MOV R5, R9 ;  /* 0x0000000900057202 */ /* 0x000fe40000000f00 */
[----:B------:R-:W-:-:S07]  /*08a0*/  MOV R22, 0x8c0 ;  /* 0x000008c000167802 */ /* 0x000fce0000000f00 */
[----:B------:R-:W-:Y:S05]  /*08b0*/  CALL.REL.NOINC `($__internal_7_$__cuda_sm20_dsqrt_rn_f64_mediumpath_v1) ;  /* 0x0000000800387944 */ /* 0x000fea0003c00000 */
[----:B------:R-:W-:Y:S02]  /*08c0*/  IMAD.MOV.U32 R10, RZ, RZ, R4 ;  /* 0x000000ffff0a7224 */ /* 0x000fe400078e0004 */
[----:B------:R-:W-:-:S07]  /*08d0*/  IMAD.MOV.U32 R11, RZ, RZ, R5 ;  /* 0x000000ffff0b7224 */ /* 0x000fce00078e0005 */
.L_x_63:
[----:B------:R-:W-:Y:S05]  /*08e0*/  BSYNC B2 ;  /* 0x0000000000027941 */ /* 0x000fea0003800000 */
.L_x_62:
        /* <DEDUP_REMOVED lines=18> */
[C---:B------:R-:W-:Y:S01]  /*0a10*/  IMAD.SHL.U32 R11, R12.reuse, 0x2, RZ ;  /* 0x000000020c0b7824 */ /* 0x040fe200078e00ff */
[----:B------:R-:W-:-:S07]  /*0a20*/  SHF.L.U64.HI R15, R12, 0x1, R13 ;  /* 0x000000010c0f7819 */ /* 0x000fce000001020d */
.L_x_64:
        /* <DEDUP_REMOVED lines=16> */
[----:B------:R-:W-:Y:S02]  /*0b30*/  SEL R6, R9, R6, P0 ;  /* 0x0000000609067207 */ /* 0x000fe40000000000 */
[----:B------:R-:W-:Y:S01]  /*0b40*/  ISETP.GE.U32.AND P0, PT, R2, R17, PT ;  /* 0x000000110200720c */ /* 0x000fe20003f06070 */
[----:B------:R-:W-:-:S05]  /*0b50*/  IMAD.X R2, RZ, RZ, R3, P1 ;  /* 0x000000ffff027224 */ /* 0x000fca00008e0603 */
[----:B------:R-:W-:-:S13]  /*0b60*/  ISETP.GE.AND.EX P0, PT, R2, R6, PT, P0 ;  /* 0x000000060200720c */ /* 0x000fda0003f06300 */
[----:B------:R-:W-:Y:S05]  /*0b70*/  @!P0 BRA `(.L_x_64) ;  /* 0xfffffffc00ac8947 */ /* 0x000fea000383ffff */
.L_x_61:
[----:B------:R-:W-:Y:S05]  /*0b80*/  BSYNC B1 ;  /* 0x0000000000017941 */ /* 0x000fea0003800000 */
.L_x_60:
[----:B------:R-:W-:-:S05]  /*0b90*/  IADD3 R19, P0, R18, R19, RZ ;  /* 0x0000001312137210 */ /* 0x000fca0007f1e0ff */
[----:B------:R-:W-:-:S04]  /*0ba0*/  IMAD.X R5, R3, 0x1, R0, P0 ;  /* 0x0000000103057824 */ /* 0x000fc800000e0600 */
[-C--:B------:R-:W-:Y:S02]  /*0bb0*/  IMAD R0, R5, R18.reuse, RZ ;  /* 0x0000001205007224 */ /* 0x080fe400078e02ff */
[----:B------:R-:W-:-:S04]  /*0bc0*/  IMAD.WIDE.U32 R4, R19, R18, RZ ;  /* 0x0000001213047225 */ /* 0x000fc800078e00ff */
[----:B------:R-:W-:-:S04]  /*0bd0*/  IMAD R3, R19, R3, R0 ;  /* 0x0000000313037224 */ /* 0x000fc800078e0200 */
[----:B------:R-:W-:-:S05]  /*0be0*/  IMAD.IADD R5, R5, 0x1, R3 ;  /* 0x0000000105057824 */ /* 0x000fca00078e0203 */
[----:B------:R-:W-:-:S04]  /*0bf0*/  SHF.R.S64 R5, R4, 0x1, R5 ;  /* 0x0000000104057819 */ /* 0x000fc80000001005 */
[----:B------:R-:W-:-:S07]  /*0c00*/  IADD3 R9, R12, -R5, RZ ;  /* 0x800000050c097210 */ /* 0x000fce0007ffe0ff */
.L_x_57:
[----:B------:R-:W-:Y:S05]  /*0c10*/  BSYNC B0 ;  /* 0x0000000000007941 */ /* 0x000fea0003800000 */
.L_x_52:
[----:B------:R-:W0:Y:S01]  /*0c20*/  LDC.64 R10, c[0x0][0x238] ;  /* 0x00008e00ff0a7b82 */ /* 0x000e220000000a00 */
[----:B------:R-:W-:Y:S02]  /*0c30*/  ULDC.64 UR4, c[0x0][0x210] ;  /* 0x0000840000047ab9 */ /* 0x000fe40000000a00 */
[----:B------:R-:W-:Y:S01]  /*0c40*/  LEA R2, P0, R12, UR4, 0x2 ;  /* 0x000000040c027c11 */ /* 0x000fe2000f8010ff */
        /* <DEDUP_REMOVED lines=8> */
        .weak           $__internal_6_$__cuda_sm20_div_s64
        .type           $__internal_6_$__cuda_sm20_div_s64,@function
        .size           $__internal_6_$__cuda_sm20_div_s64,($__internal_7_$__cuda_sm20_dsqrt_rn_f64_mediumpath_v1 - $__internal_6_$__cuda_sm20_div_s64)
$__internal_6_$__cuda_sm20_div_s64:
        /* <DEDUP_REMOVED lines=21> */
[----:B------:R-:W-:-:S05]  /*0e20*/  IMAD.HI.U32 R6, P1, R5, R9, R6 ;  /* 0x0000000905067227 */ /* 0x000fca0007820006 */
[----:B------:R-:W-:Y:S01]  /*0e30*/  IADD3 R7, P2, R15, R6, RZ ;  /* 0x000000060f077210 */ /* 0x000fe20007f5e0ff */
[----:B------:R-:W-:-:S04]  /*0e40*/  IMAD.X R6, R11, 0x1, R5, P0 ;  /* 0x000000010b067824 */ /* 0x000fc800000e0605 */
[----:B------:R-:W-:Y:S01]  /*0e50*/  IMAD.WIDE.U32 R4, R7, UR4, RZ ;  /* 0x0000000407047c25 */ /* 0x000fe2000f8e00ff */
[----:B------:R-:W-:-:S03]  /*0e60*/  IADD3.X R9, RZ, RZ, R6, P2, P1 ;  /* 0x000000ffff097210 */ /* 0x000fc600017e2406 */
        /* <DEDUP_REMOVED lines=28> */
[C---:B------:R-:W-:Y:S02]  /*1030*/  IMAD R5, R7.reuse, UR5, R5 ;  /* 0x0000000507057c24 */ /* 0x040fe4000f8e0205 */
[----:B------:R-:W-:Y:S01]  /*1040*/  VIADD R4, R7, 0x1 ;  /* 0x0000000107047836 */ /* 0x000fe20000000000 */
        /* <DEDUP_REMOVED lines=8> */
[----:B------:R-:W-:Y:S02]  /*10d0*/  SEL R6, R6, R9, P0 ;  /* 0x0000000906067207 */ /* 0x000fe40000000000 */
[----:B------:R-:W-:Y:S01]  /*10e0*/  ISETP.GE.U32.AND P0, PT, R5, UR4, PT ;  /* 0x0000000405007c0c */ /* 0x000fe2000bf06070 */
[----:B------:R-:W-:Y:S01]  /*10f0*/  VIADD R18, R7, 0x1 ;  /* 0x0000000107127836 */ /* 0x000fe20000000000 */
[----:B------:R-:W-:Y:S02]  /*1100*/  ISETP.GE.AND P1, PT, R3, RZ, PT ;  /* 0x000000ff0300720c */ /* 0x000fe40003f26270 */
[----:B------:R-:W-:-:S04]  /*1110*/  ISETP.GE.U32.AND.EX P0, PT, R6, UR5, PT, P0 ;  /* 0x0000000506007c0c */ /* 0x000fc8000bf06100 */
[----:B------:R-:W-:Y:S02]  /*1120*/  SEL R18, R18, R7, P0 ;  /* 0x0000000712127207 */ /* 0x000fe40000000000 */
[----:B------:R-:W-:-:S03]  /*1130*/  ISETP.NE.U32.AND P0, PT, RZ, UR10, PT ;  /* 0x0000000aff007c0c */ /* 0x000fc6000bf05070 */
[----:B------:R-:W-:Y:S01]  /*1140*/  IMAD.MOV R3, RZ, RZ, -R18 ;  /* 0x000000ffff037224 */ /* 0x000fe200078e0a12 */
[----:B------:R-:W-:-:S04]  /*1150*/  ISETP.NE.AND.EX P0, PT, RZ, UR11, PT, P0 ;  /* 0x0000000bff007c0c */ /* 0x000fc8000bf05300 */
[----:B------:R-:W-:Y:S01]  /*1160*/  SEL R18, R3, R18, !P1 ;  /* 0x0000001203127207 */ /* 0x000fe20004800000 */
[----:B------:R-:W-:-:S03]  /*1170*/  HFMA2.MMA R3, -RZ, RZ, 0, 0 ;  /* 0x00000000ff037435 */ /* 0x000fc600000001ff */
[----:B------:R-:W-:-:S03]  /*1180*/  SEL R18, R18, 0xffffffff, P0 ;  /* 0xffffffff12127807 */ /* 0x000fc60000000000 */
[----:B------:R-:W-:Y:S05]  /*1190*/  RET.REL.NODEC R2 `(_ZN2at6native19tril_indices_kernelIiEEvPT_lllll) ;  /* 0xffffffec02987950 */ /* 0x000fea0003c3ffff */
        .weak           $__internal_7_$__cuda_sm20_dsqrt_rn_f64_mediumpath_v1
        .type           $__internal_7_$__cuda_sm20_dsqrt_rn_f64_mediumpath_v1,@function
        .size           $__internal_7_$__cuda_sm20_dsqrt_rn_f64_mediumpath_v1,(.L_x_77 - $__internal_7_$__cuda_sm20_dsqrt_rn_f64_mediumpath_v1)
$__internal_7_$__cuda_sm20_dsqrt_rn_f64_mediumpath_v1:
        /* <DEDUP_REMOVED lines=12> */
.L_x_66:
        /* <DEDUP_REMOVED lines=24> */
.L_x_68:
[----:B------:R-:W-:-:S11]  /*13e0*/  DADD R4, R16, R16 ;  /* 0x0000000010047229 */ /* 0x000fd60000000010 */
.L_x_67:
[----:B------:R-:W-:Y:S05]  /*13f0*/  BSYNC B3 ;  /* 0x0000000000037941 */ /* 0x000fea0003800000 */
.L_x_65:
[----:B------:R-:W-:-:S04]  /*1400*/  IMAD.MOV.U32 R23, RZ, RZ, 0x0 ;  /* 0x00000000ff177424 */ /* 0x000fc800078e00ff */
[----:B------:R-:W-:Y:S05]  /*1410*/  RET.REL.NODEC R22 `(_ZN2at6native19tril_indices_kernelIiEEvPT_lllll) ;  /* 0xffffffe816f87950 */ /* 0x000fea0003c3ffff */
.L_x_69:
        /* <DEDUP_REMOVED lines=14> */
.L_x_77:


//--------------------- .nv.shared.reserved.0     --------------------------
	.section	.nv.shared.reserved.0,"aw",@nobits
	.weak		__nv_reservedSMEM_offset_0_alias
	.size		__nv_reservedSMEM_offset_0_alias, 0, 0
	.other		__nv_reservedSMEM_offset_0_alias,@"STO_CUDA_RESERVED_SHARED STV_DEFAULT"
__nv_reservedSMEM_offset_0_alias:
	.zero		0


//--------------------- .nv.global                --------------------------
	.section	.nv.global,"aw",@nobits
.nv.global:
	.type		_ZN49_INTERNAL_e9f66fa5_18_TensorFactories_cu_047293c94cuda3std3__48in_placeE,@object
	.size		_ZN49_INTERNAL_e9f66fa5_18_TensorFactories_cu_047293c94cuda3std3__48in_placeE,(_ZN49_INTERNAL_e9f66fa5_18_TensorFactories_cu_047293c94cuda3std6ranges3__45__cpo8distanceE - _ZN49_INTERNAL_e9f66fa5_18_TensorFactories_cu_047293c94cuda3std3__48in_placeE)
_ZN49_INTERNAL_e9f66fa5_18_TensorFactories_cu_047293c94cuda3std3__48in_placeE:
	.zero		1
	.type		_ZN49_INTERNAL_e9f66fa5_18_TensorFactories_cu_047293c94cuda3std6ranges3__45__cpo8distanceE,@object
	.size		_ZN49_INTERNAL_e9f66fa5_18_TensorFactories_cu_047293c94cuda3std6ranges3__45__cpo8distanceE,(_ZN49_INTERNAL_e9f66fa5_18_TensorFactories_cu_047293c94cuda3std3__45__cpo6cbeginE - _ZN49_INTERNAL_e9f66fa5_18_TensorFactories_cu_047293c94cuda3std6ranges3__45__cpo8distanceE)
_ZN49_INTERNAL_e9f66fa5_18_TensorFactories_cu_047293c94cuda3std6ranges3__45__cpo8distanceE:
	.zero		1
	.type		_ZN49_INTERNAL_e9f66fa5_18_TensorFactories_cu_047293c94cuda3std3__45__cpo6cbeginE,@object
	.size		_ZN49_INTERNAL_e9f66fa5_18_TensorFactories_cu_047293c94cuda3std3__45__cpo6cbeginE,(_ZN49_INTERNAL_e9f66fa5_18_TensorFactories_cu_047293c94cuda3std6ranges3__45__cpo7advanceE - _ZN49_INTERNAL_e9f66fa5_18_TensorFactories_cu_047293c94cuda3std3__45__cpo6cbeginE)
_ZN49_INTERNAL_e9f66fa5_18_TensorFactories_cu_047293c94cuda3std3__45__cpo6cbeginE:
	.zero		1
	.type		_ZN49_INTERNAL_e9f66fa5_18_TensorFactories_cu_047293c94cuda3std6ranges3__45__cpo7advanceE,@object
	.size		_ZN49_INTERNAL_e9f66fa5_18_TensorFactories_cu_047293c94cuda3std6ranges3__45__cpo7advanceE,(_ZN49_INTERNAL_e9f66fa5_18_TensorFactories_cu_047293c94cuda3std3__45__cpo7crbeginE - _ZN49_INTERNAL_e9f66fa5_18_TensorFactories_cu_047293c94cuda3std6ranges3__45__cpo7advanceE)
_ZN49_INTERNAL_e9f66fa5_18_TensorFactories_cu_047293c94cuda3std6ranges3__45__cpo7advanceE:
	.zero		1
	.type		_ZN49_INTERNAL_e9f66fa5_18_TensorFactories_cu_047293c94cuda3std3__45__cpo7crbeginE,@object
	.size		_ZN49_INTERNAL_e9f66fa5_18_TensorFactories_cu_047293c94cuda3std3__45__cpo7crbeginE,(_ZN49_INTERNAL_e9f66fa5_18_TensorFactories_cu_047293c94cuda3std6ranges3__45__cpo4dataE - _ZN49_INTERNAL_e9f66fa5_18_TensorFactories_cu_047293c94cuda3std3__45__cpo7crbeginE)
_ZN49_INTERNAL_e9f66fa5_18_TensorFactories_cu_047293c94cuda3std3__45__cpo7crbeginE:
	.zero		1
	.type		_ZN49_INTERNAL_e9f66fa5_18_TensorFactories_cu_047293c94cuda3std6ranges3__45__cpo4dataE,@object
	.size		_ZN49_INTERNAL_e9f66fa5_18_TensorFactories_cu_047293c94cuda3std6ranges3__45__cpo4dataE,(_ZN49_INTERNAL_e9f66fa5_18_TensorFactories_cu_047293c94cuda3std6ranges3__45__cpo5beginE - _ZN49_INTERNAL_e9f66fa5_18_TensorFactories_cu_047293c94cuda3std6ranges3__45__cpo4dataE)
_ZN49_INTERNAL_e9f66fa5_18_TensorFactories_cu_047293c94cuda3std6ranges3__45__cpo4dataE:
	.zero		1
	.type		_ZN49_INTERNAL_e9f66fa5_18_TensorFactories_cu_047293c94cuda3std6ranges3__45__cpo5beginE,@object
	.size		_ZN49_INTERNAL_e9f66fa5_18_TensorFactories_cu_047293c94cuda3std6ranges3__45__cpo5beginE,(_ZN49_INTERNAL_e9f66fa5_18_TensorFactories_cu_047293c94cuda3std3__451_GLOBAL__N__e9f66fa5_18_TensorFactories_cu_047293c96ignoreE - _ZN49_INTERNAL_e9f66fa5_18_TensorFactories_cu_047293c94cuda3std6ranges3__45__cpo5beginE)
_ZN49_INTERNAL_e9f66fa5_18_TensorFactories_cu_047293c94cuda3std6ranges3__45__cpo5beginE:
	.zero		1
	.type		_ZN49_INTERNAL_e9f66fa5_18_TensorFactories_cu_047293c94cuda3std3__451_GLOBAL__N__e9f66fa5_18_TensorFactories_cu_047293c96ignoreE,@object
	.size		_ZN49_INTERNAL_e9f66fa5_18_TensorFactories_cu_047293c94cuda3std3__451_GLOBAL__N__e9f66fa5_18_TensorFactories_cu_047293c96ignoreE,(_ZN49_INTERNAL_e9f66fa5_18_TensorFactories_cu_047293c94cuda3std6ranges3__45__cpo4sizeE - _ZN49_INTERNAL_e9f66fa5_18_TensorFactories_cu_047293c94cuda3std3__451_GLOBAL__N__e9f66fa5_18_TensorFactories_cu_047293c96ignoreE)
_ZN49_INTERNAL_e9f66fa5_18_TensorFactories_cu_047293c94cuda3std3__451_GLOBAL__N__e9f66fa5_18_TensorFactories_cu_047293c96ignoreE:
	.zero		1
	.type		_ZN49_INTERNAL_e9f66fa5_18_TensorFactories_cu_047293c94cuda3std6ranges3__45__cpo4sizeE,@object
	.size		_ZN49_INTERNAL_e9f66fa5_18_TensorFactories_cu_047293c94cuda3std6ranges3__45__cpo4sizeE,(_ZN49_INTERNAL_e9f66fa5_18_TensorFactories_cu_047293c94cuda3std3__45__cpo5beginE - _ZN49_INTERNAL_e9f66fa5_18_TensorFactories_cu_047293c94cuda3std6ranges3__45__cpo4sizeE)
_ZN49_INTERNAL_e9f66fa5_18_TensorFactories_cu_047293c94cuda3std6ranges3__45__cpo4sizeE:
	.zero		1
	.type		_ZN49_INTERNAL_e9f66fa5_18_TensorFactories_cu_047293c94cuda3std3__45__cpo5beginE,@object
	.size		_ZN49_INTERNAL_e9f66fa5_18_TensorFactories_cu_047293c94cuda3std3__45__cpo5beginE,(_ZN49_INTERNAL_e9f66fa5_18_TensorFactories_cu_047293c94cuda3std6ranges3__45__cpo6cbeginE - _ZN49_INTERNAL_e9f66fa5_18_TensorFactories_cu_047293c94cuda3std3__45__cpo5beginE)
_ZN49_INTERNAL_e9f66fa5_18_TensorFactories_cu_047293c94cuda3std3__45__cpo5beginE:
	.zero		1
	.type		_ZN49_INTERNAL_e9f66fa5_18_TensorFactories_cu_047293c94cuda3std6ranges3__45__cpo6cbeginE,@object
	.size		_ZN49_INTERNAL_e9f66fa5_18_TensorFactories_cu_047293c94cuda3std6ranges3__45__cpo6cbeginE,(_ZN49_INTERNAL_e9f66fa5_18_TensorFactories_cu_047293c94cuda3std3__45__cpo6rbeginE - _ZN49_INTERNAL_e9f66fa5_18_TensorFactories_cu_047293c94cuda3std6ranges3__45__cpo6cbeginE)
_ZN49_INTERNAL_e9f66fa5_18_TensorFactories_cu_047293c94cuda3std6ranges3__45__cpo6cbeginE:
	.zero		1
	.type		_ZN49_INTERNAL_e9f66fa5_18_TensorFactories_cu_047293c94cuda3std3__45__cpo6rbeginE,@object
	.size		_ZN49_INTERNAL_e9f66fa5_18_TensorFactories_cu_047293c94cuda3std3__45__cpo6rbeginE,(_ZN49_INTERNAL_e9f66fa5_18_TensorFactories_cu_047293c94cuda3std6ranges3__45__cpo4nextE - _ZN49_INTERNAL_e9f66fa5_18_TensorFactories_cu_047293c94cuda3std3__45__cpo6rbeginE)
_ZN49_INTERNAL_e9f66fa5_18_TensorFactories_cu_047293c94cuda3std3__45__cpo6rbeginE:
	.zero		1
	.type		_ZN49_INTERNAL_e9f66fa5_18_TensorFactories_cu_047293c94cuda3std6ranges3__45__cpo4nextE,@object
	.size		_ZN49_INTERNAL_e9f66fa5_18_TensorFactories_cu_047293c94cuda3std6ranges3__45__cpo4nextE,(_ZN49_INTERNAL_e9f66fa5_18_TensorFactories_cu_047293c94cuda3std6ranges3__45__cpo4swapE - _ZN49_INTERNAL_e9f66fa5_18_TensorFactories_cu_047293c94cuda3std6ranges3__45__cpo4nextE)
_ZN49_INTERNAL_e9f66fa5_18_TensorFactories_cu_047293c94cuda3std6ranges3__45__cpo4nextE:
	.zero		1
	.type		_ZN49_INTERNAL_e9f66fa5_18_TensorFactories_cu_047293c94cuda3std6ranges3__45__cpo4swapE,@object
	.size		_ZN49_INTERNAL_e9f66fa5_18_TensorFactories_cu_047293c94cuda3std6ranges3__45__cpo4swapE,(_ZN49_INTERNAL_e9f66fa5_18_TensorFactories_cu_047293c94cuda3std3__420unreachable_sentinelE - _ZN49_INTERNAL_e9f66fa5_18_TensorFactories_cu_047293c94cuda3std6ranges3__45__cpo4swapE)
_ZN49_INTERNAL_e9f66fa5_18_TensorFactories_cu_047293c94cuda3std6ranges3__45__cpo4swapE:
	.zero		1
	.type		_ZN49_INTERNAL_e9f66fa5_18_TensorFactories_cu_047293c94cuda3std3__420unreachable_sentinelE,@object
	.size		_ZN49_INTERNAL_e9f66fa5_18_TensorFactories_cu_047293c94cuda3std3__420unreachable_sentinelE,(_ZN49_INTERNAL_e9f66fa5_18_TensorFactories_cu_047293c96thrust23THRUST_300001_SM_900_NS6system6detail10sequential3seqE - _ZN49_INTERNAL_e9f66fa5_18_TensorFactories_cu_047293c94cuda3std3__420unreachable_sentinelE)
_ZN49_INTERNAL_e9f66fa5_18_TensorFactories_cu_047293c94cuda3std3__420unreachable_sentinelE:
	.zero		1
	.type		_ZN49_INTERNAL_e9f66fa5_18_TensorFactories_cu_047293c96thrust23THRUST_300001_SM_900_NS6system6detail10sequential3seqE,@object
	.size		_ZN49_INTERNAL_e9f66fa5_18_TensorFactories_cu_047293c96thrust23THRUST_300001_SM_900_NS6system6detail10sequential3seqE,(_ZN49_INTERNAL_e9f66fa5_18_TensorFactories_cu_047293c94cuda3std3__45__cpo4cendE - _ZN49_INTERNAL_e9f66fa5_18_TensorFactories_cu_047293c96thrust23THRUST_300001_SM_900_NS6system6detail10sequential3seqE)
_ZN49_INTERNAL_e9f66fa5_18_TensorFactories_cu_047293c96thrust23THRUST_300001_SM_900_NS6system6detail10sequential3seqE:
	.zero		1
	.type		_ZN49_INTERNAL_e9f66fa5_18_TensorFactories_cu_047293c94cuda3std3__45__cpo4cendE,@object
	.size		_ZN49_INTERNAL_e9f66fa5_18_TensorFactories_cu_047293c94cuda3std3__45__cpo4cendE,(_ZN49_INTERNAL_e9f66fa5_18_TensorFactories_cu_047293c94cuda3std6ranges3__45__cpo9iter_swapE - _ZN49_INTERNAL_e9f66fa5_18_TensorFactories_cu_047293c94cuda3std3__45__cpo4cendE)
_ZN49_INTERNAL_e9f66fa5_18_TensorFactories_cu_047293c94cuda3std3__45__cpo4cendE:
	.zero		1
	.type		_ZN49_INTERNAL_e9f66fa5_18_TensorFactories_cu_047293c94cuda3std6ranges3__45__cpo9iter_swapE,@object
	.size		_ZN49_INTERNAL_e9f66fa5_18_TensorFactories_cu_047293c94cuda3std6ranges3__45__cpo9iter_swapE,(_ZN49_INTERNAL_e9f66fa5_18_TensorFactories_cu_047293c94cuda3std3__45__cpo5crendE - _ZN49_INTERNAL_e9f66fa5_18_TensorFactories_cu_047293c94cuda3std6ranges3__45__cpo9iter_swapE)
_ZN49_INTERNAL_e9f66fa5_18_TensorFactories_cu_047293c94cuda3std6ranges3__45__cpo9iter_swapE:
	.zero		1
	.type		_ZN49_INTERNAL_e9f66fa5_18_TensorFactories_cu_047293c94cuda3std3__45__cpo5crendE,@object
	.size		_ZN49_INTERNAL_e9f66fa5_18_TensorFactories_cu_047293c94cuda3std3__45__cpo5crendE,(_ZN49_INTERNAL_e9f66fa5_18_TensorFactories_cu_047293c94cuda3std6ranges3__45__cpo5cdataE - _ZN49_INTERNAL_e9f66fa5_18_TensorFactories_cu_047293c94cuda3std3__45__cpo5crendE)
_ZN49_INTERNAL_e9f66fa5_18_TensorFactories_cu_047293c94cuda3std3__45__cpo5crendE:
	.zero		1
	.type		_ZN49_INTERNAL_e9f66fa5_18_TensorFactories_cu_047293c94cuda3std6ranges3__45__cpo5cdataE,@object
	.size		_ZN49_INTERNAL_e9f66fa5_18_TensorFactories_cu_047293c94cuda3std6ranges3__45__cpo5cdataE,(_ZN49_INTERNAL_e9f66fa5_18_TensorFactories_cu_047293c94cuda3std6ranges3__45__cpo3endE - _ZN49_INTERNAL_e9f66fa5_18_TensorFactories_cu_047293c94cuda3std6ranges3__45__cpo5cdataE)
_ZN49_INTERNAL_e9f66fa5_18_TensorFactories_cu_047293c94cuda3std6ranges3__45__cpo5cdataE:
	.zero		1
	.type		_ZN49_INTERNAL_e9f66fa5_18_TensorFactories_cu_047293c94cuda3std6ranges3__45__cpo3endE,@object
	.size		_ZN49_INTERNAL_e9f66fa5_18_TensorFactories_cu_047293c94cuda3std6ranges3__45__cpo3endE,(_ZN49_INTERNAL_e9f66fa5_18_TensorFactories_cu_047293c94cuda3std3__419piecewise_constructE - _ZN49_INTERNAL_e9f66fa5_18_TensorFactories_cu_047293c94cuda3std6ranges3__45__cpo3endE)
_ZN49_INTERNAL_e9f66fa5_18_TensorFactories_cu_047293c94cuda3std6ranges3__45__cpo3endE:
	.zero		1
	.type		_ZN49_INTERNAL_e9f66fa5_18_TensorFactories_cu_047293c94cuda3std3__419piecewise_constructE,@object
	.size		_ZN49_INTERNAL_e9f66fa5_18_TensorFactories_cu_047293c94cuda3std3__419piecewise_constructE,(_ZN49_INTERNAL_e9f66fa5_18_TensorFactories_cu_047293c94cuda3std6ranges3__45__cpo5ssizeE - _ZN49_INTERNAL_e9f66fa5_18_TensorFactories_cu_047293c94cuda3std3__419piecewise_constructE)
_ZN49_INTERNAL_e9f66fa5_18_TensorFactories_cu_047293c94cuda3std3__419piecewise_constructE:
	.zero		1
	.type		_ZN49_INTERNAL_e9f66fa5_18_TensorFactories_cu_047293c94cuda3std6ranges3__45__cpo5ssizeE,@object
	.size		_ZN49_INTERNAL_e9f66fa5_18_TensorFactories_cu_047293c94cuda3std6ranges3__45__cpo5ssizeE,(_ZN49_INTERNAL_e9f66fa5_18_TensorFactories_cu_047293c94cuda3std3__45__cpo3endE - _ZN49_INTERNAL_e9f66fa5_18_TensorFactories_cu_047293c94cuda3std6ranges3__45__cpo5ssizeE)
_ZN49_INTERNAL_e9f66fa5_18_TensorFactories_cu_047293c94cuda3std6ranges3__45__cpo5ssizeE:
	.zero		1
	.type		_ZN49_INTERNAL_e9f66fa5_18_TensorFactories_cu_047293c94cuda3std3__45__cpo3endE,@object
	.size		_ZN49_INTERNAL_e9f66fa5_18_TensorFactories_cu_047293c94cuda3std3__45__cpo3endE,(_ZN49_INTERNAL_e9f66fa5_18_TensorFactories_cu_047293c94cuda3std6ranges3__45__cpo4cendE - _ZN49_INTERNAL_e9f66fa5_18_TensorFactories_cu_047293c94cuda3std3__45__cpo3endE)
_ZN49_INTERNAL_e9f66fa5_18_TensorFactories_cu_047293c94cuda3std3__45__cpo3endE:
	.zero		1
	.type		_ZN49_INTERNAL_e9f66fa5_18_TensorFactories_cu_047293c94cuda3std6ranges3__45__cpo4cendE,@object
	.size		_ZN49_INTERNAL_e9f66fa5_18_TensorFactories_cu_047293c94cuda3std6ranges3__45__cpo4cendE,(_ZN49_INTERNAL_e9f66fa5_18_TensorFactories_cu_047293c94cuda3std3__45__cpo4rendE - _ZN49_INTERNAL_e9f66fa5_18_TensorFactories_cu_047293c94cuda3std6ranges3__45__cpo4cendE)
_ZN49_INTERNAL_e9f66fa5_18_TensorFactories_cu_047293c94cuda3std6ranges3__45__cpo4cendE:
	.zero		1
	.type		_ZN49_INTERNAL_e9f66fa5_18_TensorFactories_cu_047293c94cuda3std3__45__cpo4rendE,@object
	.size		_ZN49_INTERNAL_e9f66fa5_18_TensorFactories_cu_047293c94cuda3std3__45__cpo4rendE,(_ZN49_INTERNAL_e9f66fa5_18_TensorFactories_cu_047293c94cuda3std6ranges3__45__cpo4prevE - _ZN49_INTERNAL_e9f66fa5_18_TensorFactories_cu_047293c94cuda3std3__45__cpo4rendE)
_ZN49_INTERNAL_e9f66fa5_18_TensorFactories_cu_047293c94cuda3std3__45__cpo4rendE:
	.zero		1
	.type		_ZN49_INTERNAL_e9f66fa5_18_TensorFactories_cu_047293c94cuda3std6ranges3__45__cpo4prevE,@object
	.size		_ZN49_INTERNAL_e9f66fa5_18_TensorFactories_cu_047293c94cuda3std6ranges3__45__cpo4prevE,(_ZN49_INTERNAL_e9f66fa5_18_TensorFactories_cu_047293c94cuda3std6ranges3__45__cpo9iter_moveE - _ZN49_INTERNAL_e9f66fa5_18_TensorFactories_cu_047293c94cuda3std6ranges3__45__cpo4prevE)
_ZN49_INTERNAL_e9f66fa5_18_TensorFactories_cu_047293c94cuda3std6ranges3__45__cpo4prevE:
	.zero		1
	.type		_ZN49_INTERNAL_e9f66fa5_18_TensorFactories_cu_047293c94cuda3std6ranges3__45__cpo9iter_moveE,@object
	.size		_ZN49_INTERNAL_e9f66fa5_18_TensorFactories_cu_047293c94cuda3std6ranges3__45__cpo9iter_moveE,(.L_13 - _ZN49_INTERNAL_e9f66fa5_18_TensorFactories_cu_047293c94cuda3std6ranges3__45__cpo9iter_moveE)
_ZN49_INTERNAL_e9f66fa5_18_TensorFactories_cu_047293c94cuda3std6ranges3__45__cpo9iter_moveE:
	.zero		1
.L_13:


//--------------------- .nv.constant0._ZN2at6native19triu_indices_kernelIlEEvPT_lllll --------------------------
	.section	.nv.constant0._ZN2at6native19triu_indices_kernelIlEEvPT_lllll,"a",@progbits
	.sectionflags	@""
	.align	4
.nv.constant0._ZN2at6native19triu_indices_kernelIlEEvPT_lllll:
	.zero		576


//--------------------- .nv.constant0._ZN2at6native19triu_indices_kernelIiEEvPT_lllll --------------------------
	.section	.nv.constant0._ZN2at6native19triu_indices_kernelIiEEvPT_lllll,"a",@progbits
	.sectionflags	@""
	.align	4
.nv.constant0._ZN2at6native19triu_indices_kernelIiEEvPT_lllll:
	.zero		576


//--------------------- .nv.constant0._ZN2at6native19tril_indices_kernelIlEEvPT_lllll --------------------------
	.section	.nv.constant0._ZN2at6native19tril_indices_kernelIlEEvPT_lllll,"a",@progbits
	.sectionflags	@""
	.align	4
.nv.constant0._ZN2at6native19tril_indices_kernelIlEEvPT_lllll:
	.zero		576


//--------------------- .nv.constant0._ZN2at6native19tril_indices_kernelIiEEvPT_lllll --------------------------
	.section	.nv.constant0._ZN2at6native19tril_indices_kernelIiEEvPT_lllll,"a",@progbits
	.sectionflags	@""
	.align	4
.nv.constant0._ZN2at6native19tril_indices_kernelIiEEvPT_lllll:
	.zero		576


//--------------------- SYMBOLS --------------------------

	.type		.nv.reservedSmem.offset0,@object
	.size		.nv.reservedSmem.offset0,0x4
